//
// Generated by NVIDIA NVVM Compiler
//
// Compiler Build ID: CL-36424714
// Cuda compilation tools, release 13.0, V13.0.88
// Based on NVVM 20.0.0
//

.version 9.0
.target sm_100
.address_size 64

	// .globl	main_kernel
// _ZZ11main_kernelE18PaddedInput_shared has been demoted
// _ZZ11main_kernelE13kernel_shared has been demoted

.visible .entry main_kernel(
	.param .u64 .ptr .align 1 main_kernel_param_0,
	.param .u64 .ptr .align 1 main_kernel_param_1,
	.param .u64 .ptr .align 1 main_kernel_param_2,
	.param .u64 .ptr .align 1 main_kernel_param_3,
	.param .u64 .ptr .align 1 main_kernel_param_4,
	.param .u64 .ptr .align 1 main_kernel_param_5
)
.maxntid 32
{
	.reg .pred 	%p<20>;
	.reg .b16 	%rs<8>;
	.reg .b32 	%r<119>;
	.reg .b32 	%f<300>;
	.reg .b64 	%rd<51>;
	// demoted variable
	.shared .align 4 .b8 _ZZ11main_kernelE18PaddedInput_shared[1440];
	// demoted variable
	.shared .align 4 .b8 _ZZ11main_kernelE13kernel_shared[9216];
	ld.param.u64 	%rd3, [main_kernel_param_0];
	ld.param.u64 	%rd4, [main_kernel_param_1];
	ld.param.u64 	%rd5, [main_kernel_param_2];
	ld.param.u64 	%rd6, [main_kernel_param_3];
	ld.param.u64 	%rd7, [main_kernel_param_4];
	ld.param.u64 	%rd8, [main_kernel_param_5];
	cvta.to.global.u64 	%rd1, %rd8;
	cvta.to.global.u64 	%rd2, %rd7;
	mov.u32 	%r1, %ctaid.x;
	setp.lt.u32 	%p4, %r1, 28;
	mul.hi.u32 	%r36, %r1, -1840700269;
	shr.u32 	%r4, %r36, 4;
	mul.lo.s32 	%r37, %r4, 28;
	sub.s32 	%r38, %r1, %r37;
	shl.b32 	%r39, %r38, 1;
	and.b32  	%r40, %r39, 56;
	mov.u32 	%r2, %tid.x;
	shr.u32 	%r41, %r2, 3;
	or.b32  	%r42, %r40, %r41;
	setp.eq.s32 	%p5, %r42, 0;
	mul.lo.s32 	%r5, %r4, 14336;
	shl.b32 	%r43, %r38, 7;
	and.b32  	%r6, %r43, 3584;
	shl.b32 	%r44, %r2, 3;
	and.b32  	%r7, %r44, 192;
	and.b32  	%r8, %r2, 7;
	or.b32  	%r45, %r8, %r5;
	add.s32 	%r46, %r45, %r6;
	add.s32 	%r47, %r46, -3648;
	add.s32 	%r9, %r47, %r7;
	shl.b32 	%r48, %r2, 2;
	mov.u32 	%r49, _ZZ11main_kernelE18PaddedInput_shared;
	add.s32 	%r10, %r49, %r48;
	add.s32 	%r11, %r9, 256;
	shl.b32 	%r50, %r4, 2;
	setp.gt.u32 	%p6, %r2, 7;
	selp.u32 	%r51, 1, 0, %p6;
	or.b32  	%r52, %r50, %r51;
	setp.eq.s32 	%p7, %r52, 0;
	setp.lt.u32 	%p8, %r2, 8;
	selp.b32 	%r53, 8, -1, %p8;
	add.s32 	%r54, %r53, %r41;
	or.b32  	%r55, %r40, %r54;
	setp.eq.s32 	%p9, %r55, 0;
	selp.b32 	%r57, 3584, 0, %p6;
	shl.b32 	%r58, %r54, 6;
	add.s32 	%r59, %r47, %r57;
	add.s32 	%r12, %r59, %r58;
	add.s32 	%r13, %r9, 3776;
	setp.lt.u32 	%p10, %r2, 16;
	selp.b32 	%r60, 7, -2, %p10;
	add.s32 	%r61, %r60, %r41;
	or.b32  	%r14, %r40, %r61;
	cvt.u16.u32 	%rs1, %r2;
	or.b16  	%rs2, %rs1, 128;
	mul.lo.s16 	%rs3, %rs2, 57;
	shr.u16 	%rs4, %rs3, 12;
	mul.wide.u16 	%r62, %rs4, 3584;
	shl.b32 	%r63, %r61, 6;
	add.s32 	%r64, %r47, %r63;
	add.s32 	%r15, %r64, %r62;
	setp.eq.s32 	%p11, %r41, 3;
	setp.eq.s32 	%p12, %r40, 0;
	and.pred  	%p1, %p11, %p12;
	or.b16  	%rs5, %rs1, 192;
	mul.lo.s16 	%rs6, %rs5, 57;
	shr.u16 	%rs7, %rs6, 12;
	mul.wide.u16 	%r65, %rs7, 3584;
	shl.b32 	%r66, %r41, 6;
	add.s32 	%r67, %r66, 384;
	selp.b32 	%r68, 0, %r67, %p11;
	add.s32 	%r69, %r47, %r68;
	add.s32 	%r16, %r69, %r65;
	shl.b32 	%r70, %r2, 4;
	and.b32  	%r71, %r70, 384;
	shl.b32 	%r72, %r1, 5;
	and.b32  	%r73, %r72, 96;
	and.b32  	%r74, %r48, 28;
	or.b32  	%r75, %r73, %r71;
	or.b32  	%r17, %r75, %r74;
	shr.u32 	%r18, %r2, 4;
	and.b32  	%r19, %r41, 1;
	shl.b32 	%r76, %r2, 1;
	and.b32  	%r77, %r76, 16;
	mad.lo.s32 	%r20, %r18, 144, %r77;
	or.pred  	%p2, %p4, %p5;
	or.pred  	%p3, %p7, %p9;
	mov.u32 	%r78, _ZZ11main_kernelE13kernel_shared;
	add.s32 	%r21, %r78, %r70;
	add.s32 	%r22, %r78, %r74;
	mov.f32 	%f292, 0f00000000;
	mov.b32 	%r115, 0;
	mov.f32 	%f293, %f292;
	mov.f32 	%f294, %f292;
	mov.f32 	%f295, %f292;
	mov.f32 	%f296, %f292;
	mov.f32 	%f297, %f292;
	mov.f32 	%f298, %f292;
	mov.f32 	%f299, %f292;
$L__BB0_1:
	bar.sync 	0;
	mov.f32 	%f278, 0f00000000;
	@%p2 bra 	$L__BB0_3;
	shl.b32 	%r79, %r115, 3;
	add.s32 	%r80, %r9, %r79;
	mul.wide.u32 	%rd9, %r80, 4;
	add.s64 	%rd10, %rd2, %rd9;
	ld.global.nc.f32 	%f278, [%rd10];
$L__BB0_3:
	setp.lt.u32 	%p13, %r1, 28;
	st.shared.f32 	[%r10], %f278;
	mov.f32 	%f279, 0f00000000;
	@%p13 bra 	$L__BB0_5;
	shl.b32 	%r81, %r115, 3;
	add.s32 	%r82, %r11, %r81;
	mul.wide.u32 	%rd11, %r82, 4;
	add.s64 	%rd12, %rd2, %rd11;
	ld.global.nc.f32 	%f279, [%rd12];
$L__BB0_5:
	st.shared.f32 	[%r10+128], %f279;
	mov.f32 	%f280, 0f00000000;
	@%p3 bra 	$L__BB0_7;
	shl.b32 	%r83, %r115, 3;
	add.s32 	%r84, %r12, %r83;
	mul.wide.s32 	%rd13, %r84, 4;
	add.s64 	%rd14, %rd2, %rd13;
	ld.global.nc.f32 	%f280, [%rd14];
$L__BB0_7:
	setp.eq.s32 	%p14, %r14, 0;
	st.shared.f32 	[%r10+256], %f280;
	shl.b32 	%r24, %r115, 3;
	add.s32 	%r25, %r13, %r24;
	mul.wide.u32 	%rd15, %r25, 4;
	add.s64 	%rd16, %rd2, %rd15;
	ld.global.nc.f32 	%f50, [%rd16];
	st.shared.f32 	[%r10+384], %f50;
	mov.f32 	%f281, 0f00000000;
	@%p14 bra 	$L__BB0_9;
	add.s32 	%r85, %r15, %r24;
	mul.wide.s32 	%rd17, %r85, 4;
	add.s64 	%rd18, %rd2, %rd17;
	ld.global.nc.f32 	%f281, [%rd18];
$L__BB0_9:
	st.shared.f32 	[%r10+512], %f281;
	add.s32 	%r86, %r25, 3520;
	mul.wide.u32 	%rd19, %r86, 4;
	add.s64 	%rd20, %rd2, %rd19;
	ld.global.nc.f32 	%f52, [%rd20];
	st.shared.f32 	[%r10+640], %f52;
	mov.f32 	%f282, 0f00000000;
	@%p1 bra 	$L__BB0_11;
	add.s32 	%r87, %r16, %r24;
	mul.wide.u32 	%rd21, %r87, 4;
	add.s64 	%rd22, %rd2, %rd21;
	ld.global.nc.f32 	%f282, [%rd22];
$L__BB0_11:
	setp.eq.s32 	%p15, %r42, 0;
	st.shared.f32 	[%r10+768], %f282;
	add.s32 	%r88, %r25, 7040;
	mul.wide.u32 	%rd23, %r88, 4;
	add.s64 	%rd24, %rd2, %rd23;
	ld.global.nc.f32 	%f54, [%rd24];
	st.shared.f32 	[%r10+896], %f54;
	add.s32 	%r89, %r25, 7296;
	mul.wide.u32 	%rd25, %r89, 4;
	add.s64 	%rd26, %rd2, %rd25;
	ld.global.nc.f32 	%f55, [%rd26];
	st.shared.f32 	[%r10+1024], %f55;
	mov.f32 	%f283, 0f00000000;
	@%p15 bra 	$L__BB0_13;
	cvt.u64.u32 	%rd27, %r24;
	add.s32 	%r90, %r8, %r5;
	add.s32 	%r91, %r90, %r7;
	add.s32 	%r92, %r91, %r6;
	cvt.u64.u32 	%rd28, %r92;
	add.s64 	%rd29, %rd28, %rd27;
	shl.b64 	%rd30, %rd29, 2;
	add.s64 	%rd31, %rd2, %rd30;
	ld.global.nc.f32 	%f283, [%rd31+42752];
$L__BB0_13:
	setp.gt.u32 	%p16, %r2, 7;
	st.shared.f32 	[%r10+1152], %f283;
	add.s32 	%r93, %r25, 10816;
	mul.wide.u32 	%rd32, %r93, 4;
	add.s64 	%rd33, %rd2, %rd32;
	ld.global.nc.f32 	%f56, [%rd33];
	st.shared.f32 	[%r10+1280], %f56;
	@%p16 bra 	$L__BB0_15;
	cvt.u64.u32 	%rd34, %r24;
	add.s32 	%r94, %r2, %r5;
	add.s32 	%r95, %r94, %r6;
	cvt.u64.u32 	%rd35, %r95;
	add.s64 	%rd36, %rd35, %rd34;
	shl.b64 	%rd37, %rd36, 2;
	add.s64 	%rd38, %rd2, %rd37;
	ld.global.nc.f32 	%f57, [%rd38+44800];
	st.shared.f32 	[%r10+1408], %f57;
$L__BB0_15:
	shl.b32 	%r97, %r115, 10;
	or.b32  	%r98, %r17, %r97;
	mul.wide.u32 	%rd39, %r98, 4;
	add.s64 	%rd40, %rd1, %rd39;
	ld.global.nc.v4.f32 	{%f58, %f59, %f60, %f61}, [%rd40];
	st.shared.v4.f32 	[%r21], {%f58, %f59, %f60, %f61};
	ld.global.nc.v4.f32 	{%f62, %f63, %f64, %f65}, [%rd40+2048];
	st.shared.v4.f32 	[%r21+512], {%f62, %f63, %f64, %f65};
	ld.global.nc.v4.f32 	{%f66, %f67, %f68, %f69}, [%rd40+32768];
	st.shared.v4.f32 	[%r21+1024], {%f66, %f67, %f68, %f69};
	ld.global.nc.v4.f32 	{%f70, %f71, %f72, %f73}, [%rd40+34816];
	st.shared.v4.f32 	[%r21+1536], {%f70, %f71, %f72, %f73};
	ld.global.nc.v4.f32 	{%f74, %f75, %f76, %f77}, [%rd40+65536];
	st.shared.v4.f32 	[%r21+2048], {%f74, %f75, %f76, %f77};
	ld.global.nc.v4.f32 	{%f78, %f79, %f80, %f81}, [%rd40+67584];
	st.shared.v4.f32 	[%r21+2560], {%f78, %f79, %f80, %f81};
	ld.global.nc.v4.f32 	{%f82, %f83, %f84, %f85}, [%rd40+98304];
	st.shared.v4.f32 	[%r21+3072], {%f82, %f83, %f84, %f85};
	ld.global.nc.v4.f32 	{%f86, %f87, %f88, %f89}, [%rd40+100352];
	st.shared.v4.f32 	[%r21+3584], {%f86, %f87, %f88, %f89};
	ld.global.nc.v4.f32 	{%f90, %f91, %f92, %f93}, [%rd40+131072];
	st.shared.v4.f32 	[%r21+4096], {%f90, %f91, %f92, %f93};
	ld.global.nc.v4.f32 	{%f94, %f95, %f96, %f97}, [%rd40+133120];
	st.shared.v4.f32 	[%r21+4608], {%f94, %f95, %f96, %f97};
	ld.global.nc.v4.f32 	{%f98, %f99, %f100, %f101}, [%rd40+163840];
	st.shared.v4.f32 	[%r21+5120], {%f98, %f99, %f100, %f101};
	ld.global.nc.v4.f32 	{%f102, %f103, %f104, %f105}, [%rd40+165888];
	st.shared.v4.f32 	[%r21+5632], {%f102, %f103, %f104, %f105};
	ld.global.nc.v4.f32 	{%f106, %f107, %f108, %f109}, [%rd40+196608];
	st.shared.v4.f32 	[%r21+6144], {%f106, %f107, %f108, %f109};
	ld.global.nc.v4.f32 	{%f110, %f111, %f112, %f113}, [%rd40+198656];
	st.shared.v4.f32 	[%r21+6656], {%f110, %f111, %f112, %f113};
	ld.global.nc.v4.f32 	{%f114, %f115, %f116, %f117}, [%rd40+229376];
	st.shared.v4.f32 	[%r21+7168], {%f114, %f115, %f116, %f117};
	ld.global.nc.v4.f32 	{%f118, %f119, %f120, %f121}, [%rd40+231424];
	st.shared.v4.f32 	[%r21+7680], {%f118, %f119, %f120, %f121};
	ld.global.nc.v4.f32 	{%f122, %f123, %f124, %f125}, [%rd40+262144];
	st.shared.v4.f32 	[%r21+8192], {%f122, %f123, %f124, %f125};
	ld.global.nc.v4.f32 	{%f126, %f127, %f128, %f129}, [%rd40+264192];
	st.shared.v4.f32 	[%r21+8704], {%f126, %f127, %f128, %f129};
	bar.sync 	0;
	mov.b32 	%r116, 0;
$L__BB0_16:
	mad.lo.s32 	%r100, %r116, 72, %r20;
	mad.lo.s32 	%r27, %r116, 3072, %r22;
	shl.b32 	%r101, %r100, 2;
	add.s32 	%r103, %r49, %r101;
	add.s32 	%r117, %r103, 128;
	mov.b32 	%r118, 512;
$L__BB0_17:
	ld.shared.f32 	%f130, [%r117+-128];
	add.s32 	%r104, %r27, %r118;
	ld.shared.f32 	%f131, [%r104+-512];
	fma.rn.f32 	%f132, %f130, %f131, %f292;
	ld.shared.f32 	%f133, [%r104+-480];
	fma.rn.f32 	%f134, %f130, %f133, %f293;
	ld.shared.f32 	%f135, [%r104+-448];
	fma.rn.f32 	%f136, %f130, %f135, %f294;
	ld.shared.f32 	%f137, [%r104+-416];
	fma.rn.f32 	%f138, %f130, %f137, %f295;
	ld.shared.f32 	%f139, [%r117];
	fma.rn.f32 	%f140, %f139, %f131, %f296;
	fma.rn.f32 	%f141, %f139, %f133, %f297;
	fma.rn.f32 	%f142, %f139, %f135, %f298;
	fma.rn.f32 	%f143, %f139, %f137, %f299;
	ld.shared.f32 	%f144, [%r117+-124];
	ld.shared.f32 	%f145, [%r104+-384];
	fma.rn.f32 	%f146, %f144, %f145, %f132;
	ld.shared.f32 	%f147, [%r104+-352];
	fma.rn.f32 	%f148, %f144, %f147, %f134;
	ld.shared.f32 	%f149, [%r104+-320];
	fma.rn.f32 	%f150, %f144, %f149, %f136;
	ld.shared.f32 	%f151, [%r104+-288];
	fma.rn.f32 	%f152, %f144, %f151, %f138;
	ld.shared.f32 	%f153, [%r117+4];
	fma.rn.f32 	%f154, %f153, %f145, %f140;
	fma.rn.f32 	%f155, %f153, %f147, %f141;
	fma.rn.f32 	%f156, %f153, %f149, %f142;
	fma.rn.f32 	%f157, %f153, %f151, %f143;
	ld.shared.f32 	%f158, [%r117+-120];
	ld.shared.f32 	%f159, [%r104+-256];
	fma.rn.f32 	%f160, %f158, %f159, %f146;
	ld.shared.f32 	%f161, [%r104+-224];
	fma.rn.f32 	%f162, %f158, %f161, %f148;
	ld.shared.f32 	%f163, [%r104+-192];
	fma.rn.f32 	%f164, %f158, %f163, %f150;
	ld.shared.f32 	%f165, [%r104+-160];
	fma.rn.f32 	%f166, %f158, %f165, %f152;
	ld.shared.f32 	%f167, [%r117+8];
	fma.rn.f32 	%f168, %f167, %f159, %f154;
	fma.rn.f32 	%f169, %f167, %f161, %f155;
	fma.rn.f32 	%f170, %f167, %f163, %f156;
	fma.rn.f32 	%f171, %f167, %f165, %f157;
	ld.shared.f32 	%f172, [%r117+-116];
	ld.shared.f32 	%f173, [%r104+-128];
	fma.rn.f32 	%f174, %f172, %f173, %f160;
	ld.shared.f32 	%f175, [%r104+-96];
	fma.rn.f32 	%f176, %f172, %f175, %f162;
	ld.shared.f32 	%f177, [%r104+-64];
	fma.rn.f32 	%f178, %f172, %f177, %f164;
	ld.shared.f32 	%f179, [%r104+-32];
	fma.rn.f32 	%f180, %f172, %f179, %f166;
	ld.shared.f32 	%f181, [%r117+12];
	fma.rn.f32 	%f182, %f181, %f173, %f168;
	fma.rn.f32 	%f183, %f181, %f175, %f169;
	fma.rn.f32 	%f184, %f181, %f177, %f170;
	fma.rn.f32 	%f185, %f181, %f179, %f171;
	ld.shared.f32 	%f186, [%r117+-112];
	ld.shared.f32 	%f187, [%r104];
	fma.rn.f32 	%f188, %f186, %f187, %f174;
	ld.shared.f32 	%f189, [%r104+32];
	fma.rn.f32 	%f190, %f186, %f189, %f176;
	ld.shared.f32 	%f191, [%r104+64];
	fma.rn.f32 	%f192, %f186, %f191, %f178;
	ld.shared.f32 	%f193, [%r104+96];
	fma.rn.f32 	%f194, %f186, %f193, %f180;
	ld.shared.f32 	%f195, [%r117+16];
	fma.rn.f32 	%f196, %f195, %f187, %f182;
	fma.rn.f32 	%f197, %f195, %f189, %f183;
	fma.rn.f32 	%f198, %f195, %f191, %f184;
	fma.rn.f32 	%f199, %f195, %f193, %f185;
	ld.shared.f32 	%f200, [%r117+-108];
	ld.shared.f32 	%f201, [%r104+128];
	fma.rn.f32 	%f202, %f200, %f201, %f188;
	ld.shared.f32 	%f203, [%r104+160];
	fma.rn.f32 	%f204, %f200, %f203, %f190;
	ld.shared.f32 	%f205, [%r104+192];
	fma.rn.f32 	%f206, %f200, %f205, %f192;
	ld.shared.f32 	%f207, [%r104+224];
	fma.rn.f32 	%f208, %f200, %f207, %f194;
	ld.shared.f32 	%f209, [%r117+20];
	fma.rn.f32 	%f210, %f209, %f201, %f196;
	fma.rn.f32 	%f211, %f209, %f203, %f197;
	fma.rn.f32 	%f212, %f209, %f205, %f198;
	fma.rn.f32 	%f213, %f209, %f207, %f199;
	ld.shared.f32 	%f214, [%r117+-104];
	ld.shared.f32 	%f215, [%r104+256];
	fma.rn.f32 	%f216, %f214, %f215, %f202;
	ld.shared.f32 	%f217, [%r104+288];
	fma.rn.f32 	%f218, %f214, %f217, %f204;
	ld.shared.f32 	%f219, [%r104+320];
	fma.rn.f32 	%f220, %f214, %f219, %f206;
	ld.shared.f32 	%f221, [%r104+352];
	fma.rn.f32 	%f222, %f214, %f221, %f208;
	ld.shared.f32 	%f223, [%r117+24];
	fma.rn.f32 	%f224, %f223, %f215, %f210;
	fma.rn.f32 	%f225, %f223, %f217, %f211;
	fma.rn.f32 	%f226, %f223, %f219, %f212;
	fma.rn.f32 	%f227, %f223, %f221, %f213;
	ld.shared.f32 	%f228, [%r117+-100];
	ld.shared.f32 	%f229, [%r104+384];
	fma.rn.f32 	%f292, %f228, %f229, %f216;
	ld.shared.f32 	%f230, [%r104+416];
	fma.rn.f32 	%f293, %f228, %f230, %f218;
	ld.shared.f32 	%f231, [%r104+448];
	fma.rn.f32 	%f294, %f228, %f231, %f220;
	ld.shared.f32 	%f232, [%r104+480];
	fma.rn.f32 	%f295, %f228, %f232, %f222;
	ld.shared.f32 	%f233, [%r117+28];
	fma.rn.f32 	%f296, %f233, %f229, %f224;
	fma.rn.f32 	%f297, %f233, %f230, %f225;
	fma.rn.f32 	%f298, %f233, %f231, %f226;
	fma.rn.f32 	%f299, %f233, %f232, %f227;
	add.s32 	%r118, %r118, 1024;
	add.s32 	%r117, %r117, 32;
	setp.ne.s32 	%p17, %r118, 3584;
	@%p17 bra 	$L__BB0_17;
	add.s32 	%r116, %r116, 1;
	setp.ne.s32 	%p18, %r116, 3;
	@%p18 bra 	$L__BB0_16;
	add.s32 	%r115, %r115, 1;
	setp.ne.s32 	%p19, %r115, 8;
	@%p19 bra 	$L__BB0_1;
	cvta.to.global.u64 	%rd41, %rd3;
	cvta.to.global.u64 	%rd42, %rd5;
	cvta.to.global.u64 	%rd43, %rd4;
	cvta.to.global.u64 	%rd44, %rd6;
	or.b32  	%r107, %r73, %r8;
	mul.wide.u32 	%rd45, %r107, 4;
	add.s64 	%rd46, %rd41, %rd45;
	ld.global.nc.f32 	%f234, [%rd46];
	add.f32 	%f235, %f292, %f234;
	add.s64 	%rd47, %rd42, %rd45;
	ld.global.nc.f32 	%f236, [%rd47];
	add.s64 	%rd48, %rd43, %rd45;
	ld.global.nc.f32 	%f237, [%rd48];
	fma.rn.f32 	%f238, %f235, %f236, %f237;
	max.f32 	%f239, %f238, 0f00000000;
	mul.lo.s32 	%r108, %r18, 3584;
	shl.b32 	%r109, %r19, 7;
	or.b32  	%r110, %r108, %r8;
	mad.lo.s32 	%r111, %r4, 7168, %r110;
	or.b32  	%r112, %r111, %r73;
	add.s32 	%r113, %r112, %r6;
	add.s32 	%r114, %r113, %r109;
	mul.wide.u32 	%rd49, %r114, 4;
	add.s64 	%rd50, %rd44, %rd49;
	st.global.f32 	[%rd50], %f239;
	ld.global.nc.f32 	%f240, [%rd46+32];
	add.f32 	%f241, %f293, %f240;
	ld.global.nc.f32 	%f242, [%rd47+32];
	ld.global.nc.f32 	%f243, [%rd48+32];
	fma.rn.f32 	%f244, %f241, %f242, %f243;
	max.f32 	%f245, %f244, 0f00000000;
	st.global.f32 	[%rd50+32], %f245;
	ld.global.nc.f32 	%f246, [%rd46+64];
	add.f32 	%f247, %f294, %f246;
	ld.global.nc.f32 	%f248, [%rd47+64];
	ld.global.nc.f32 	%f249, [%rd48+64];
	fma.rn.f32 	%f250, %f247, %f248, %f249;
	max.f32 	%f251, %f250, 0f00000000;
	st.global.f32 	[%rd50+64], %f251;
	ld.global.nc.f32 	%f252, [%rd46+96];
	add.f32 	%f253, %f295, %f252;
	ld.global.nc.f32 	%f254, [%rd47+96];
	ld.global.nc.f32 	%f255, [%rd48+96];
	fma.rn.f32 	%f256, %f253, %f254, %f255;
	max.f32 	%f257, %f256, 0f00000000;
	st.global.f32 	[%rd50+96], %f257;
	add.f32 	%f258, %f296, %f234;
	fma.rn.f32 	%f259, %f258, %f236, %f237;
	max.f32 	%f260, %f259, 0f00000000;
	st.global.f32 	[%rd50+1024], %f260;
	add.f32 	%f261, %f297, %f240;
	fma.rn.f32 	%f262, %f261, %f242, %f243;
	max.f32 	%f263, %f262, 0f00000000;
	st.global.f32 	[%rd50+1056], %f263;
	add.f32 	%f264, %f298, %f246;
	fma.rn.f32 	%f265, %f264, %f248, %f249;
	max.f32 	%f266, %f265, 0f00000000;
	st.global.f32 	[%rd50+1088], %f266;
	add.f32 	%f267, %f299, %f252;
	fma.rn.f32 	%f268, %f267, %f254, %f255;
	max.f32 	%f269, %f268, 0f00000000;
	st.global.f32 	[%rd50+1120], %f269;
	ret;

}


// ===== COMPILED SASS (sm_100) =====

	.target	sm_100

	.elftype	@"ET_EXEC"


//--------------------- .note.nv.tkinfo           --------------------------
	.section	.note.nv.tkinfo,"",@"SHT_NOTE"
	.sectionflags	@"SHF_NOTE_NV_TKINFO"
	.tkinfo
        /*0018*/ 	.word	0x00000002
        /*0030*/ 	.string	""
        /*0030*/ 	.string	"ptxas"
        /*0030*/ 	.string	"Cuda compilation tools, release 13.0, V13.0.88"
        /*0030*/ 	.string	"Build cuda_13.0.r13.0/compiler.36424714_0"
        /*0030*/ 	.string	"-arch sm_100 -m 64 "



//--------------------- .note.nv.cuinfo           --------------------------
	.section	.note.nv.cuinfo,"",@"SHT_NOTE"
	.sectionflags	@"SHF_NOTE_NV_CUINFO"
        /*0018*/ 	.short	0x0002
        /*001a*/ 	.short	0x0064
        /*001c*/ 	.short	0x0082
	.zero		2


//--------------------- .nv.info                  --------------------------
	.section	.nv.info,"",@"SHT_CUDA_INFO"
	.align	4


	//----- nvinfo : EIATTR_REGCOUNT
	.align		4
        /*0000*/ 	.byte	0x04, 0x2f
        /*0002*/ 	.short	(.L_1 - .L_0)
	.align		4
.L_0:
        /*0004*/ 	.word	index@(main_kernel)
        /*0008*/ 	.word	0x00000060


	//----- nvinfo : EIATTR_FRAME_SIZE
	.align		4
.L_1:
        /*000c*/ 	.byte	0x04, 0x11
        /*000e*/ 	.short	(.L_3 - .L_2)
	.align		4
.L_2:
        /*0010*/ 	.word	index@(main_kernel)
        /*0014*/ 	.word	0x00000000


	//----- nvinfo : EIATTR_MIN_STACK_SIZE
	.align		4
.L_3:
        /*0018*/ 	.byte	0x04, 0x12
        /*001a*/ 	.short	(.L_5 - .L_4)
	.align		4
.L_4:
        /*001c*/ 	.word	index@(main_kernel)
        /*0020*/ 	.word	0x00000000
.L_5:


//--------------------- .nv.compat                --------------------------
	.section	.nv.compat,"",@"SHT_CUDA_COMPAT_INFO"
	.align	4
        /*0000*/ 	.byte	0x02, 0x09, 0x00, 0x00, 0x02, 0x02, 0x01, 0x00, 0x02, 0x05, 0x05, 0x00, 0x03, 0x07, 0x01, 0x01
        /*0010*/ 	.byte	0x02, 0x03, 0x00, 0x00, 0x02, 0x06, 0x01, 0x00, 0x04, 0x0b, 0x08, 0x00, 0x09, 0x00, 0x00, 0x00
        /*0020*/ 	.byte	0x00, 0x00, 0x00, 0x00


//--------------------- .nv.info.main_kernel      --------------------------
	.section	.nv.info.main_kernel,"",@"SHT_CUDA_INFO"
	.sectionflags	@""
	.align	4


	//----- nvinfo : EIATTR_CUDA_API_VERSION
	.align		4
        /*0000*/ 	.byte	0x04, 0x37
        /*0002*/ 	.short	(.L_7 - .L_6)
.L_6:
        /*0004*/ 	.word	0x00000082


	//----- nvinfo : EIATTR_KPARAM_INFO
	.align		4
.L_7:
        /*0008*/ 	.byte	0x04, 0x17
        /*000a*/ 	.short	(.L_9 - .L_8)
.L_8:
        /*000c*/ 	.word	0x00000000
        /*0010*/ 	.short	0x0005
        /*0012*/ 	.short	0x0028
        /*0014*/ 	.byte	0x00, 0xf5, 0x21, 0x00


	//----- nvinfo : EIATTR_KPARAM_INFO
	.align		4
.L_9:
        /*0018*/ 	.byte	0x04, 0x17
        /*001a*/ 	.short	(.L_11 - .L_10)
.L_10:
        /*001c*/ 	.word	0x00000000
        /*0020*/ 	.short	0x0004
        /*0022*/ 	.short	0x0020
        /*0024*/ 	.byte	0x00, 0xf5, 0x21, 0x00


	//----- nvinfo : EIATTR_KPARAM_INFO
	.align		4
.L_11:
        /*0028*/ 	.byte	0x04, 0x17
        /*002a*/ 	.short	(.L_13 - .L_12)
.L_12:
        /*002c*/ 	.word	0x00000000
        /*0030*/ 	.short	0x0003
        /*0032*/ 	.short	0x0018
        /*0034*/ 	.byte	0x00, 0xf5, 0x21, 0x00


	//----- nvinfo : EIATTR_KPARAM_INFO
	.align		4
.L_13:
        /*0038*/ 	.byte	0x04, 0x17
        /*003a*/ 	.short	(.L_15 - .L_14)
.L_14:
        /*003c*/ 	.word	0x00000000
        /*0040*/ 	.short	0x0002
        /*0042*/ 	.short	0x0010
        /*0044*/ 	.byte	0x00, 0xf5, 0x21, 0x00


	//----- nvinfo : EIATTR_KPARAM_INFO
	.align		4
.L_15:
        /*0048*/ 	.byte	0x04, 0x17
        /*004a*/ 	.short	(.L_17 - .L_16)
.L_16:
        /*004c*/ 	.word	0x00000000
        /*0050*/ 	.short	0x0001
        /*0052*/ 	.short	0x0008
        /*0054*/ 	.byte	0x00, 0xf5, 0x21, 0x00


	//----- nvinfo : EIATTR_KPARAM_INFO
	.align		4
.L_17:
        /*0058*/ 	.byte	0x04, 0x17
        /*005a*/ 	.short	(.L_19 - .L_18)
.L_18:
        /*005c*/ 	.word	0x00000000
        /*0060*/ 	.short	0x0000
        /*0062*/ 	.short	0x0000
        /*0064*/ 	.byte	0x00, 0xf5, 0x21, 0x00


	//----- nvinfo : EIATTR_SPARSE_MMA_MASK
	.align		4
.L_19:
        /*0068*/ 	.byte	0x03, 0x50
        /*006a*/ 	.short	0x0000


	//----- nvinfo : EIATTR_MAXREG_COUNT
	.align		4
        /*006c*/ 	.byte	0x03, 0x1b
        /*006e*/ 	.short	0x00ff


	//----- nvinfo : EIATTR_NUM_BARRIERS
	.align		4
        /*0070*/ 	.byte	0x02, 0x4c
        /*0072*/ 	.byte	0x01
	.zero		1


	//----- nvinfo : EIATTR_MERCURY_ISA_VERSION
	.align		4
        /*0074*/ 	.byte	0x03, 0x5f
        /*0076*/ 	.short	0x0101


	//----- nvinfo : EIATTR_VRC_CTA_INIT_COUNT
	.align		4
        /*0078*/ 	.byte	0x02, 0x4a
	.zero		1
	.zero		1


	//----- nvinfo : EIATTR_EXIT_INSTR_OFFSETS
	.align		4
        /*007c*/ 	.byte	0x04, 0x1c
        /*007e*/ 	.short	(.L_21 - .L_20)


	//   ....[0]....
.L_20:
        /*0080*/ 	.word	0x00001730


	//----- nvinfo : EIATTR_MAX_THREADS
	.align		4
.L_21:
        /*0084*/ 	.byte	0x04, 0x05
        /*0086*/ 	.short	(.L_23 - .L_22)
.L_22:
        /*0088*/ 	.word	0x00000020
        /*008c*/ 	.word	0x00000001
        /*0090*/ 	.word	0x00000001


	//----- nvinfo : EIATTR_CBANK_PARAM_SIZE
	.align		4
.L_23:
        /*0094*/ 	.byte	0x03, 0x19
        /*0096*/ 	.short	0x0030


	//----- nvinfo : EIATTR_PARAM_CBANK
	.align		4
        /*0098*/ 	.byte	0x04, 0x0a
        /*009a*/ 	.short	(.L_25 - .L_24)
	.align		4
.L_24:
        /*009c*/ 	.word	index@(.nv.constant0.main_kernel)
        /*00a0*/ 	.short	0x0380
        /*00a2*/ 	.short	0x0030


	//----- nvinfo : EIATTR_SW_WAR
	.align		4
.L_25:
        /*00a4*/ 	.byte	0x04, 0x36
        /*00a6*/ 	.short	(.L_27 - .L_26)
.L_26:
        /*00a8*/ 	.word	0x00000008
.L_27:


//--------------------- .nv.callgraph             --------------------------
	.section	.nv.callgraph,"",@"SHT_CUDA_CALLGRAPH"
	.align	4
	.sectionentsize	8
	.align		4
        /*0000*/ 	.word	0x00000000
	.align		4
        /*0004*/ 	.word	0xffffffff
	.align		4
        /*0008*/ 	.word	0x00000000
	.align		4
        /*000c*/ 	.word	0xfffffffe
	.align		4
        /*0010*/ 	.word	0x00000000
	.align		4
        /*0014*/ 	.word	0xfffffffd
	.align		4
        /*0018*/ 	.word	0x00000000
	.align		4
        /*001c*/ 	.word	0xfffffffc


//--------------------- .text.main_kernel         --------------------------
	.section	.text.main_kernel,"ax",@progbits
	.align	128
        .global         main_kernel
        .type           main_kernel,@function
        .size           main_kernel,(.L_x_4 - main_kernel)
        .other          main_kernel,@"STO_CUDA_ENTRY STV_DEFAULT"
main_kernel:
.text.main_kernel:
[----:B------:R-:W-:Y:S01]  /*0000*/  LDC R1, c[0x0][0x37c] ;  /* 0x0000df00ff017b82 */ /* 0x000fe20000000800 */
[----:B------:R-:W0:Y:S07]  /*0010*/  S2R R2, SR_CTAID.X ;  /* 0x0000000000027919 */ /* 0x000e2e0000002500 */
[----:B------:R-:W1:Y:S01]  /*0020*/  S2UR UR5, SR_CgaCtaId ;  /* 0x00000000000579c3 */ /* 0x000e620000008800 */
[----:B------:R-:W-:Y:S01]  /*0030*/  UMOV UR4, 0x400 ;  /* 0x0000040000047882 */ /* 0x000fe20000000000 */
[----:B------:R-:W-:Y:S01]  /*0040*/  HFMA2 R93, -RZ, RZ, 0, 0 ;  /* 0x00000000ff5d7431 */ /* 0x000fe200000001ff */
[----:B------:R-:W2:Y:S01]  /*0050*/  S2R R0, SR_TID.X ;  /* 0x0000000000007919 */ /* 0x000ea20000002100 */
[----:B------:R-:W-:-:S02]  /*0060*/  HFMA2 R91, -RZ, RZ, 0, 0 ;  /* 0x00000000ff5b7431 */ /* 0x000fc400000001ff */
[----:B------:R-:W-:Y:S02]  /*0070*/  IMAD.MOV.U32 R89, RZ, RZ, RZ ;  /* 0x000000ffff597224 */ /* 0x000fe400078e00ff */
[----:B------:R-:W-:Y:S01]  /*0080*/  HFMA2 R87, -RZ, RZ, 0, 0 ;  /* 0x00000000ff577431 */ /* 0x000fe200000001ff */
[----:B------:R-:W-:Y:S02]  /*0090*/  MOV R80, RZ ;  /* 0x000000ff00507202 */ /* 0x000fe40000000f00 */
[----:B------:R-:W-:Y:S02]  /*00a0*/  CS2R R82, SRZ ;  /* 0x0000000000527805 */ /* 0x000fe4000001ff00 */
[----:B------:R-:W-:Y:S01]  /*00b0*/  MOV R85, RZ ;  /* 0x000000ff00557202 */ /* 0x000fe20000000f00 */
[----:B------:R-:W3:Y:S01]  /*00c0*/  LDCU.64 UR8, c[0x0][0x358] ;  /* 0x00006b00ff0877ac */ /* 0x000ee20008000a00 */
[----:B-1----:R-:W-:Y:S02]  /*00d0*/  ULEA UR6, UR5, UR4, 0x18 ;  /* 0x0000000405067291 */ /* 0x002fe4000f8ec0ff */
[----:B------:R-:W-:-:S04]  /*00e0*/  UIADD3 UR4, UPT, UPT, UR4, 0x5a0, URZ ;  /* 0x000005a004047890 */ /* 0x000fc8000fffe0ff */
[----:B------:R-:W-:Y:S01]  /*00f0*/  ULEA UR4, UR5, UR4, 0x18 ;  /* 0x0000000405047291 */ /* 0x000fe2000f8ec0ff */
[----:B0-----:R-:W-:Y:S01]  /*0100*/  IMAD.HI.U32 R81, R2, -0x6db6db6d, RZ ;  /* 0x9249249302517827 */ /* 0x001fe200078e00ff */
[----:B--2---:R-:W-:-:S04]  /*0110*/  LOP3.LUT R3, R0, 0x80, RZ, 0xfc, !PT ;  /* 0x0000008000037812 */ /* 0x004fc800078efcff */
[----:B------:R-:W-:Y:S02]  /*0120*/  SHF.R.U32.HI R81, RZ, 0x4, R81 ;  /* 0x00000004ff517819 */ /* 0x000fe40000011651 */
[----:B------:R-:W-:Y:S02]  /*0130*/  LOP3.LUT R4, R0, 0xc0, RZ, 0xfc, !PT ;  /* 0x000000c000047812 */ /* 0x000fe400078efcff */
[----:B------:R-:W-:Y:S01]  /*0140*/  PRMT R5, R3, 0x9910, RZ ;  /* 0x0000991003057816 */ /* 0x000fe200000000ff */
[C---:B------:R-:W-:Y:S01]  /*0150*/  IMAD R3, R81.reuse, -0x1c, R2 ;  /* 0xffffffe451037824 */ /* 0x040fe200078e0202 */
[----:B------:R-:W-:Y:S01]  /*0160*/  PRMT R8, R4, 0x9910, RZ ;  /* 0x0000991004087816 */ /* 0x000fe200000000ff */
[----:B------:R-:W-:Y:S01]  /*0170*/  IMAD R79, R81, 0x3800, RZ ;  /* 0x00003800514f7824 */ /* 0x000fe200078e02ff */
[----:B------:R-:W-:Y:S02]  /*0180*/  MOV R4, R5 ;  /* 0x0000000500047202 */ /* 0x000fe40000000f00 */
[----:B------:R-:W-:Y:S01]  /*0190*/  SHF.R.U32.HI R13, RZ, 0x3, R0 ;  /* 0x00000003ff0d7819 */ /* 0x000fe20000011600 */
[----:B------:R-:W-:Y:S01]  /*01a0*/  IMAD R8, R8, 0x39, RZ ;  /* 0x0000003908087824 */ /* 0x000fe200078e02ff */
[----:B------:R-:W-:Y:S01]  /*01b0*/  SHF.L.U32 R76, R3, 0x7, RZ ;  /* 0x00000007034c7819 */ /* 0x000fe200000006ff */
[----:B------:R-:W-:Y:S01]  /*01c0*/  IMAD R4, R4, 0x39, RZ ;  /* 0x0000003904047824 */ /* 0x000fe200078e02ff */
[----:B------:R-:W-:-:S02]  /*01d0*/  ISETP.NE.AND P3, PT, R13, 0x3, PT ;  /* 0x000000030d00780c */ /* 0x000fc40003f65270 */
[----:B------:R-:W-:Y:S02]  /*01e0*/  LEA R9, R13, 0x180, 0x6 ;  /* 0x000001800d097811 */ /* 0x000fe400078e30ff */
[----:B------:R-:W-:Y:S02]  /*01f0*/  LOP3.LUT R5, R79, 0x7, R0, 0xf8, !PT ;  /* 0x000000074f057812 */ /* 0x000fe400078ef800 */
[----:B------:R-:W-:Y:S02]  /*0200*/  LOP3.LUT R76, R76, 0xe00, RZ, 0xc0, !PT ;  /* 0x00000e004c4c7812 */ /* 0x000fe400078ec0ff */
[C---:B------:R-:W-:Y:S02]  /*0210*/  ISETP.GE.U32.AND P1, PT, R0.reuse, 0x8, PT ;  /* 0x000000080000780c */ /* 0x040fe40003f26070 */
[----:B------:R-:W-:Y:S01]  /*0220*/  ISETP.GT.U32.AND P0, PT, R0, 0x7, PT ;  /* 0x000000070000780c */ /* 0x000fe20003f04070 */
[----:B------:R-:W-:Y:S01]  /*0230*/  IMAD.IADD R5, R76, 0x1, R5 ;  /* 0x000000014c057824 */ /* 0x000fe200078e0205 */
[----:B------:R-:W-:-:S02]  /*0240*/  ISETP.GE.U32.AND P2, PT, R0, 0x10, PT ;  /* 0x000000100000780c */ /* 0x000fc40003f46070 */
[----:B------:R-:W-:Y:S02]  /*0250*/  SEL R15, R9, RZ, P3 ;  /* 0x000000ff090f7207 */ /* 0x000fe40001800000 */
[----:B------:R-:W-:Y:S02]  /*0260*/  LOP3.LUT R9, R4, 0xffff, RZ, 0xc0, !PT ;  /* 0x0000ffff04097812 */ /* 0x000fe400078ec0ff */
[----:B------:R-:W-:Y:S02]  /*0270*/  LOP3.LUT R11, R8, 0xffff, RZ, 0xc0, !PT ;  /* 0x0000ffff080b7812 */ /* 0x000fe400078ec0ff */
[----:B------:R-:W-:Y:S02]  /*0280*/  SHF.R.U32.HI R8, RZ, 0xc, R9 ;  /* 0x0000000cff087819 */ /* 0x000fe40000011609 */
[----:B------:R-:W-:Y:S02]  /*0290*/  SHF.R.U32.HI R9, RZ, 0xc, R11 ;  /* 0x0000000cff097819 */ /* 0x000fe4000001160b */
[----:B------:R-:W-:-:S02]  /*02a0*/  IADD3 R12, PT, PT, R5, -0xe40, RZ ;  /* 0xfffff1c0050c7810 */ /* 0x000fc40007ffe0ff */
[C---:B------:R-:W-:Y:S02]  /*02b0*/  IADD3 R6, PT, PT, R13.reuse, 0x8, RZ ;  /* 0x000000080d067810 */ /* 0x040fe40007ffe0ff */
[----:B------:R-:W-:Y:S02]  /*02c0*/  IADD3 R10, PT, PT, R13, 0x7, RZ ;  /* 0x000000070d0a7810 */ /* 0x000fe40007ffe0ff */
[----:B------:R-:W-:Y:S02]  /*02d0*/  IADD3 R5, PT, PT, R5, -0x40, RZ ;  /* 0xffffffc005057810 */ /* 0x000fe40007ffe0ff */
[C---:B------:R-:W-:Y:S02]  /*02e0*/  @P1 IADD3 R6, PT, PT, R13.reuse, -0x1, RZ ;  /* 0xffffffff0d061810 */ /* 0x040fe40007ffe0ff */
[----:B------:R-:W-:Y:S02]  /*02f0*/  @P2 IADD3 R10, PT, PT, R13, -0x2, RZ ;  /* 0xfffffffe0d0a2810 */ /* 0x000fe40007ffe0ff */
[----:B------:R-:W-:-:S02]  /*0300*/  LOP3.LUT R14, R9, 0xffff, RZ, 0xc0, !PT ;  /* 0x0000ffff090e7812 */ /* 0x000fc400078ec0ff */
[C---:B------:R-:W-:Y:S02]  /*0310*/  @!P0 IADD3 R5, PT, PT, R12.reuse, RZ, RZ ;  /* 0x000000ff0c058210 */ /* 0x040fe40007ffe0ff */
[----:B------:R-:W-:Y:S02]  /*0320*/  IADD3 R15, PT, PT, R12, R15, RZ ;  /* 0x0000000f0c0f7210 */ /* 0x000fe40007ffe0ff */
[----:B------:R-:W-:Y:S02]  /*0330*/  SHF.L.U32 R11, R3, 0x1, RZ ;  /* 0x00000001030b7819 */ /* 0x000fe400000006ff */
[----:B------:R-:W-:Y:S02]  /*0340*/  SEL R7, RZ, 0x1, !P0 ;  /* 0x00000001ff077807 */ /* 0x000fe40004000000 */
[----:B------:R-:W-:Y:S02]  /*0350*/  SHF.L.U32 R4, R81, 0x2, RZ ;  /* 0x0000000251047819 */ /* 0x000fe400000006ff */
[----:B------:R-:W-:Y:S01]  /*0360*/  LOP3.LUT R17, R8, 0xffff, RZ, 0xc0, !PT ;  /* 0x0000ffff08117812 */ /* 0x000fe200078ec0ff */
[----:B------:R-:W-:Y:S01]  /*0370*/  IMAD R8, R10, 0x40, R12 ;  /* 0x000000400a087824 */ /* 0x000fe200078e020c */
[----:B------:R-:W-:Y:S01]  /*0380*/  LEA R3, R6, R5, 0x6 ;  /* 0x0000000506037211 */ /* 0x000fe200078e30ff */
[----:B------:R-:W-:Y:S01]  /*0390*/  IMAD R5, R14, 0xe00, R15 ;  /* 0x00000e000e057824 */ /* 0x000fe200078e020f */
[----:B------:R-:W-:-:S02]  /*03a0*/  SHF.L.U32 R77, R0, 0x3, RZ ;  /* 0x00000003004d7819 */ /* 0x000fc400000006ff */
[----:B------:R-:W-:Y:S02]  /*03b0*/  SHF.L.U32 R14, R2, 0x5, RZ ;  /* 0x00000005020e7819 */ /* 0x000fe400000006ff */
[----:B------:R-:W-:Y:S01]  /*03c0*/  LOP3.LUT P1, RZ, R4, R7, RZ, 0xfc, !PT ;  /* 0x0000000704ff7212 */ /* 0x000fe2000782fcff */
[----:B------:R-:W-:Y:S01]  /*03d0*/  IMAD R4, R17, 0xe00, R8 ;  /* 0x00000e0011047824 */ /* 0x000fe200078e0208 */
[--C-:B------:R-:W-:Y:S01]  /*03e0*/  LOP3.LUT P3, RZ, R6, 0x38, R11.reuse, 0xf8, !PT ;  /* 0x0000003806ff7812 */ /* 0x100fe2000786f80b */
[C---:B------:R-:W-:Y:S01]  /*03f0*/  IMAD.SHL.U32 R7, R0.reuse, 0x4, RZ ;  /* 0x0000000400077824 */ /* 0x040fe200078e00ff */
[----:B------:R-:W-:Y:S02]  /*0400*/  SHF.L.U32 R15, R0, 0x1, RZ ;  /* 0x00000001000f7819 */ /* 0x000fe400000006ff */
[----:B------:R-:W-:Y:S02]  /*0410*/  LOP3.LUT R10, R10, 0x38, R11, 0xf8, !PT ;  /* 0x000000380a0a7812 */ /* 0x000fe400078ef80b */
[----:B------:R-:W-:-:S02]  /*0420*/  LOP3.LUT P0, RZ, R11, 0x38, RZ, 0xc0, !PT ;  /* 0x000000380bff7812 */ /* 0x000fc4000780c0ff */
[----:B------:R-:W-:Y:S02]  /*0430*/  LOP3.LUT R78, R11, 0x38, RZ, 0xc0, !PT ;  /* 0x000000380b4e7812 */ /* 0x000fe400078ec0ff */
[----:B------:R-:W-:Y:S02]  /*0440*/  LOP3.LUT R77, R77, 0xc0, RZ, 0xc0, !PT ;  /* 0x000000c04d4d7812 */ /* 0x000fe400078ec0ff */
[----:B------:R-:W-:Y:S02]  /*0450*/  SHF.L.U32 R8, R0, 0x4, RZ ;  /* 0x0000000400087819 */ /* 0x000fe400000006ff */
[----:B------:R-:W-:Y:S02]  /*0460*/  LOP3.LUT R11, R14, 0x60, RZ, 0xc0, !PT ;  /* 0x000000600e0b7812 */ /* 0x000fe400078ec0ff */
[----:B------:R-:W-:Y:S02]  /*0470*/  SHF.R.U32.HI R9, RZ, 0x4, R0 ;  /* 0x00000004ff097819 */ /* 0x000fe40000011600 */
[----:B------:R-:W-:-:S02]  /*0480*/  LOP3.LUT R70, R15, 0x10, RZ, 0xc0, !PT ;  /* 0x000000100f467812 */ /* 0x000fc400078ec0ff */
[----:B------:R-:W-:Y:S02]  /*0490*/  IADD3 R69, PT, PT, R77, R12, RZ ;  /* 0x0000000c4d457210 */ /* 0x000fe40007ffe0ff */
[----:B------:R-:W-:Y:S01]  /*04a0*/  LOP3.LUT P2, R78, R78, RZ, R13, 0xfa, !PT ;  /* 0x000000ff4e4e7212 */ /* 0x000fe2000784fa0d */
[----:B------:R-:W-:Y:S01]  /*04b0*/  IMAD R70, R9, 0x90, R70 ;  /* 0x0000009009467824 */ /* 0x000fe200078e0246 */
[----:B------:R-:W-:Y:S01]  /*04c0*/  LOP3.LUT R71, R7, 0x1c, RZ, 0xc0, !PT ;  /* 0x0000001c07477812 */ /* 0x000fe200078ec0ff */
[----:B------:R-:W-:Y:S01]  /*04d0*/  VIADD R72, R69, 0xec0 ;  /* 0x00000ec045487836 */ /* 0x000fe20000000000 */
[----:B------:R-:W-:Y:S02]  /*04e0*/  LOP3.LUT R14, R11, 0x180, R8, 0xf8, !PT ;  /* 0x000001800b0e7812 */ /* 0x000fe400078ef808 */
[----:B------:R-:W-:Y:S02]  /*04f0*/  MOV R6, RZ ;  /* 0x000000ff00067202 */ /* 0x000fe40000000f00 */
[----:B------:R-:W-:-:S02]  /*0500*/  LOP3.LUT R74, R0, 0x7, RZ, 0xc0, !PT ;  /* 0x00000007004a7812 */ /* 0x000fc400078ec0ff */
[C---:B------:R-:W-:Y:S02]  /*0510*/  ISETP.EQ.AND P0, PT, R13.reuse, 0x3, !P0 ;  /* 0x000000030d00780c */ /* 0x040fe40004702270 */
[----:B------:R-:W-:Y:S02]  /*0520*/  LOP3.LUT R68, R13, 0x1, RZ, 0xc0, !PT ;  /* 0x000000010d447812 */ /* 0x000fe400078ec0ff */
[----:B------:R-:W-:Y:S02]  /*0530*/  PLOP3.LUT P1, PT, P1, P3, PT, 0x2f, 0xf2 ;  /* 0x0000000000f2781c */ /* 0x000fe40000f26577 */
[----:B------:R-:W-:Y:S02]  /*0540*/  ISETP.LT.U32.OR P2, PT, R2, 0x1c, !P2 ;  /* 0x0000001c0200780c */ /* 0x000fe40005741470 */
[----:B------:R-:W-:Y:S02]  /*0550*/  IADD3 R71, PT, PT, R71, UR4, RZ ;  /* 0x0000000447477c10 */ /* 0x000fe4000fffe0ff */
[----:B------:R-:W-:-:S02]  /*0560*/  LOP3.LUT R73, R14, 0x1c, R7, 0xf8, !PT ;  /* 0x0000001c0e497812 */ /* 0x000fc400078ef807 */
[----:B---3--:R-:W-:-:S07]  /*0570*/  IADD3 R75, PT, PT, R69, 0x100, RZ ;  /* 0x00000100454b7810 */ /* 0x008fce0007ffe0ff */
.L_x_2:
[----:B------:R-:W-:Y:S01]  /*0580*/  ISETP.NE.AND P3, PT, R78, RZ, PT ;  /* 0x000000ff4e00720c */ /* 0x000fe20003f65270 */
[----:B------:R-:W0:Y:S01]  /*0590*/  LDC.64 R14, c[0x0][0x3a0] ;  /* 0x0000e800ff0e7b82 */ /* 0x000e220000000a00 */
[----:B------:R-:W-:Y:S02]  /*05a0*/  SHF.L.U32 R25, R6, 0x3, RZ ;  /* 0x0000000306197819 */ /* 0x000fe400000006ff */
[----:B------:R-:W-:Y:S02]  /*05b0*/  ISETP.GE.U32.AND P6, PT, R2, 0x1c, PT ;  /* 0x0000001c0200780c */ /* 0x000fe40003fc6070 */
[----:B------:R-:W-:Y:S02]  /*05c0*/  ISETP.NE.AND P5, PT, R10, RZ, PT ;  /* 0x000000ff0a00720c */ /* 0x000fe40003fa5270 */
[----:B------:R-:W-:Y:S01]  /*05d0*/  @!P2 LEA R17, R6, R69, 0x3 ;  /* 0x000000450611a211 */ /* 0x000fe200078e18ff */
[----:B------:R-:W1:Y:S01]  /*05e0*/  LDC.64 R64, c[0x0][0x3a8] ;  /* 0x0000ea00ff407b82 */ /* 0x000e620000000a00 */
[----:B------:R-:W-:-:S02]  /*05f0*/  MOV R22, RZ ;  /* 0x000000ff00167202 */ /* 0x000fc40000000f00 */
[----:B------:R-:W-:Y:S02]  /*0600*/  MOV R24, RZ ;  /* 0x000000ff00187202 */ /* 0x000fe40000000f00 */
[----:B------:R-:W-:-:S03]  /*0610*/  @P3 IADD3 R13, PT, PT, R77, R74, R79 ;  /* 0x0000004a4d0d3210 */ /* 0x000fc60007ffe04f */
[----:B------:R-:W2:Y:S01]  /*0620*/  @P3 LDC.64 R18, c[0x0][0x3a0] ;  /* 0x0000e800ff123b82 */ /* 0x000ea20000000a00 */
[----:B------:R-:W-:-:S04]  /*0630*/  @P3 IADD3 R13, PT, PT, R76, R13, RZ ;  /* 0x0000000d4c0d3210 */ /* 0x000fc80007ffe0ff */
[----:B------:R-:W-:Y:S02]  /*0640*/  @P3 IADD3 R13, P4, PT, R25, R13, RZ ;  /* 0x0000000d190d3210 */ /* 0x000fe40007f9e0ff */
[C---:B------:R-:W-:Y:S01]  /*0650*/  @!P1 LEA R23, R6.reuse, R3, 0x3 ;  /* 0x0000000306179211 */ /* 0x040fe200078e18ff */
[----:B0-----:R-:W-:Y:S01]  /*0660*/  @!P2 IMAD.WIDE.U32 R16, R17, 0x4, R14 ;  /* 0x000000041110a825 */ /* 0x001fe200078e000e */
[----:B------:R-:W-:Y:S02]  /*0670*/  @P3 IADD3.X R12, PT, PT, RZ, RZ, RZ, P4, !PT ;  /* 0x000000ffff0c3210 */ /* 0x000fe400027fe4ff */
[----:B------:R-:W-:Y:S02]  /*0680*/  @P6 LEA R21, R6, R75, 0x3 ;  /* 0x0000004b06156211 */ /* 0x000fe400078e18ff */
[----:B------:R-:W-:Y:S01]  /*0690*/  IADD3 R29, PT, PT, R72, R25, RZ ;  /* 0x00000019481d7210 */ /* 0x000fe20007ffe0ff */
[----:B------:R0:W3:Y:S01]  /*06a0*/  @!P2 LDG.E.CONSTANT R24, desc[UR8][R16.64] ;  /* 0x000000081018a981 */ /* 0x0000e2000c1e9900 */
[----:B------:R-:W-:Y:S01]  /*06b0*/  IMAD.MOV.U32 R28, RZ, RZ, RZ ;  /* 0x000000ffff1c7224 */ /* 0x000fe200078e00ff */
[----:B------:R-:W-:-:S02]  /*06c0*/  MOV R32, RZ ;  /* 0x000000ff00207202 */ /* 0x000fc40000000f00 */
[----:B------:R-:W-:Y:S01]  /*06d0*/  LEA R31, R6, R73, 0xa ;  /* 0x00000049061f7211 */ /* 0x000fe200078e50ff */
[----:B------:R-:W-:Y:S01]  /*06e0*/  BAR.SYNC.DEFER_BLOCKING 0x0 ;  /* 0x0000000000007b1d */ /* 0x000fe20000010000 */
[----:B--2---:R-:W-:-:S04]  /*06f0*/  @P3 LEA R18, P4, R13, R18, 0x2 ;  /* 0x000000120d123211 */ /* 0x004fc800078810ff */
[----:B------:R-:W-:Y:S02]  /*0700*/  @P3 LEA.HI.X R19, R13, R19, R12, 0x2, P4 ;  /* 0x000000130d133211 */ /* 0x000fe400020f140c */
[----:B------:R-:W-:-:S03]  /*0710*/  ISETP.GT.U32.AND P4, PT, R0, 0x7, PT ;  /* 0x000000070000780c */ /* 0x000fc60003f84070 */
[----:B------:R2:W4:Y:S10]  /*0720*/  @P3 LDG.E.CONSTANT R22, desc[UR8][R18.64+0xa700] ;  /* 0x00a7000812163981 */ /* 0x000534000c1e9900 */
[----:B------:R-:W5:Y:S01]  /*0730*/  @!P4 LDC.64 R12, c[0x0][0x3a0] ;  /* 0x0000e800ff0ccb82 */ /* 0x000f620000000a00 */
[----:B------:R-:W-:Y:S01]  /*0740*/  @!P4 IADD3 R20, PT, PT, R76, R0, R79 ;  /* 0x000000004c14c210 */ /* 0x000fe20007ffe04f */
[----:B------:R-:W-:-:S03]  /*0750*/  @!P0 IMAD.IADD R37, R5, 0x1, R25 ;  /* 0x0000000105258824 */ /* 0x000fc600078e0219 */
[----:B------:R-:W-:Y:S01]  /*0760*/  @!P4 IADD3 R33, P3, PT, R25, R20, RZ ;  /* 0x000000141921c210 */ /* 0x000fe20007f7e0ff */
[--C-:B0-----:R-:W-:Y:S01]  /*0770*/  @!P1 IMAD.WIDE R16, R23, 0x4, R14.reuse ;  /* 0x0000000417109825 */ /* 0x101fe200078e020e */
[----:B------:R-:W-:Y:S02]  /*0780*/  @P5 IADD3 R27, PT, PT, R4, R25, RZ ;  /* 0x00000019041b5210 */ /* 0x000fe40007ffe0ff */
[----:B--2---:R-:W-:Y:S01]  /*0790*/  IADD3 R19, PT, PT, R29, 0xdc0, RZ ;  /* 0x00000dc01d137810 */ /* 0x004fe20007ffe0ff */
[--C-:B------:R-:W-:Y:S01]  /*07a0*/  @P6 IMAD.WIDE.U32 R20, R21, 0x4, R14.reuse ;  /* 0x0000000415146825 */ /* 0x100fe200078e000e */
[C---:B------:R-:W-:Y:S01]  /*07b0*/  IADD3 R23, PT, PT, R29.reuse, 0x1b80, RZ ;  /* 0x00001b801d177810 */ /* 0x040fe20007ffe0ff */
[----:B------:R-:W2:Y:S01]  /*07c0*/  @!P1 LDG.E.CONSTANT R32, desc[UR8][R16.64] ;  /* 0x0000000810209981 */ /* 0x000ea2000c1e9900 */
[C---:B------:R-:W-:Y:S01]  /*07d0*/  IADD3 R25, PT, PT, R29.reuse, 0x1c80, RZ ;  /* 0x00001c801d197810 */ /* 0x040fe20007ffe0ff */
[C-C-:B------:R-:W-:Y:S01]  /*07e0*/  IMAD.WIDE.U32 R38, R29.reuse, 0x4, R14.reuse ;  /* 0x000000041d267825 */ /* 0x140fe200078e000e */
[----:B------:R-:W-:Y:S01]  /*07f0*/  IADD3 R29, PT, PT, R29, 0x2a40, RZ ;  /* 0x00002a401d1d7810 */ /* 0x000fe20007ffe0ff */
[----:B------:R0:W2:Y:S02]  /*0800*/  @P6 LDG.E.CONSTANT R28, desc[UR8][R20.64] ;  /* 0x00000008141c6981 */ /* 0x0000a4000c1e9900 */
[----:B------:R-:W-:Y:S01]  /*0810*/  @!P4 IMAD.X R40, RZ, RZ, RZ, P3 ;  /* 0x000000ffff28c224 */ /* 0x000fe200018e06ff */
[----:B------:R-:W-:Y:S01]  /*0820*/  MOV R30, RZ ;  /* 0x000000ff001e7202 */ /* 0x000fe20000000f00 */
[--C-:B------:R-:W-:Y:S01]  /*0830*/  @P5 IMAD.WIDE R26, R27, 0x4, R14.reuse ;  /* 0x000000041b1a5825 */ /* 0x100fe200078e020e */
[----:B------:R-:W-:Y:S01]  /*0840*/  MOV R34, RZ ;  /* 0x000000ff00227202 */ /* 0x000fe20000000f00 */
[----:B------:R-:W2:Y:S01]  /*0850*/  LDG.E.CONSTANT R38, desc[UR8][R38.64] ;  /* 0x0000000826267981 */ /* 0x000ea2000c1e9900 */
[----:B-----5:R-:W-:Y:S01]  /*0860*/  @!P4 LEA R12, P3, R33, R12, 0x2 ;  /* 0x0000000c210cc211 */ /* 0x020fe200078610ff */
[----:B------:R-:W-:-:S02]  /*0870*/  @!P0 IMAD.WIDE.U32 R36, R37, 0x4, R14 ;  /* 0x0000000425248825 */ /* 0x000fc400078e000e */
[----:B------:R-:W5:Y:S01]  /*0880*/  @P5 LDG.E.CONSTANT R30, desc[UR8][R26.64] ;  /* 0x000000081a1e5981 */ /* 0x000f62000c1e9900 */
[----:B------:R-:W-:Y:S01]  /*0890*/  @!P4 LEA.HI.X R13, R33, R13, R40, 0x2, P3 ;  /* 0x0000000d210dc211 */ /* 0x000fe200018f1428 */
[--C-:B------:R-:W-:Y:S02]  /*08a0*/  IMAD.WIDE.U32 R18, R19, 0x4, R14.reuse ;  /* 0x0000000413127825 */ /* 0x100fe400078e000e */
[----:B------:R-:W5:Y:S02]  /*08b0*/  @!P0 LDG.E.CONSTANT R34, desc[UR8][R36.64] ;  /* 0x0000000824228981 */ /* 0x000f64000c1e9900 */
[--C-:B0-----:R-:W-:Y:S02]  /*08c0*/  IMAD.WIDE.U32 R20, R23, 0x4, R14.reuse ;  /* 0x0000000417147825 */ /* 0x101fe400078e000e */
[----:B------:R-:W5:Y:S02]  /*08d0*/  @!P4 LDG.E.CONSTANT R60, desc[UR8][R12.64+0xaf00] ;  /* 0x00af00080c3cc981 */ /* 0x000f64000c1e9900 */
[----:B------:R-:W-:-:S02]  /*08e0*/  IMAD.WIDE.U32 R16, R25, 0x4, R14 ;  /* 0x0000000419107825 */ /* 0x000fc400078e000e */
[----:B------:R-:W5:Y:S02]  /*08f0*/  LDG.E.CONSTANT R26, desc[UR8][R18.64] ;  /* 0x00000008121a7981 */ /* 0x000f64000c1e9900 */
[----:B------:R-:W-:Y:S02]  /*0900*/  IMAD.WIDE.U32 R14, R29, 0x4, R14 ;  /* 0x000000041d0e7825 */ /* 0x000fe400078e000e */
[----:B------:R-:W5:Y:S02]  /*0910*/  LDG.E.CONSTANT R36, desc[UR8][R20.64] ;  /* 0x0000000814247981 */ /* 0x000f64000c1e9900 */
[----:B-1----:R-:W-:Y:S02]  /*0920*/  IMAD.WIDE.U32 R64, R31, 0x4, R64 ;  /* 0x000000041f407825 */ /* 0x002fe400078e0040 */
[----:B------:R-:W5:Y:S04]  /*0930*/  LDG.E.CONSTANT R56, desc[UR8][R16.64] ;  /* 0x0000000810387981 */ /* 0x000f68000c1e9900 */
[----:B------:R-:W5:Y:S04]  /*0940*/  LDG.E.CONSTANT R58, desc[UR8][R14.64] ;  /* 0x000000080e3a7981 */ /* 0x000f68000c1e9900 */
[----:B------:R-:W5:Y:S04]  /*0950*/  LDG.E.128.CONSTANT R40, desc[UR8][R64.64] ;  /* 0x0000000840287981 */ /* 0x000f68000c1e9d00 */
[----:B------:R-:W5:Y:S04]  /*0960*/  LDG.E.128.CONSTANT R44, desc[UR8][R64.64+0x800] ;  /* 0x00080008402c7981 */ /* 0x000f68000c1e9d00 */
[----:B------:R-:W5:Y:S04]  /*0970*/  LDG.E.128.CONSTANT R48, desc[UR8][R64.64+0x8000] ;  /* 0x0080000840307981 */ /* 0x000f68000c1e9d00 */
[----:B------:R-:W5:Y:S04]  /*0980*/  LDG.E.128.CONSTANT R52, desc[UR8][R64.64+0x8800] ;  /* 0x0088000840347981 */ /* 0x000f68000c1e9d00 */
[----:B------:R-:W5:Y:S04]  /*0990*/  LDG.E.128.CONSTANT R12, desc[UR8][R64.64+0x10000] ;  /* 0x01000008400c7981 */ /* 0x000f68000c1e9d00 */
[----:B------:R-:W5:Y:S04]  /*09a0*/  LDG.E.128.CONSTANT R16, desc[UR8][R64.64+0x10800] ;  /* 0x0108000840107981 */ /* 0x000f68000c1e9d00 */
[----:B---3--:R-:W-:Y:S04]  /*09b0*/  STS [R7+UR6], R24 ;  /* 0x0000001807007988 */ /* 0x008fe80008000806 */
[----:B----4-:R0:W-:Y:S04]  /*09c0*/  STS [R7+UR6+0x480], R22 ;  /* 0x0004801607007988 */ /* 0x0101e80008000806 */
[----:B0-----:R-:W3:Y:S04]  /*09d0*/  LDG.E.128.CONSTANT R20, desc[UR8][R64.64+0x18000] ;  /* 0x0180000840147981 */ /* 0x001ee8000c1e9d00 */
[----:B--2---:R-:W-:Y:S04]  /*09e0*/  STS [R7+UR6+0x100], R32 ;  /* 0x0001002007007988 */ /* 0x004fe80008000806 */
[----:B------:R-:W-:Y:S04]  /*09f0*/  STS [R7+UR6+0x80], R28 ;  /* 0x0000801c07007988 */ /* 0x000fe80008000806 */
[----:B------:R-:W-:Y:S04]  /*0a00*/  STS [R7+UR6+0x180], R38 ;  /* 0x0001802607007988 */ /* 0x000fe80008000806 */
[----:B-----5:R-:W-:Y:S04]  /*0a10*/  STS [R7+UR6+0x200], R30 ;  /* 0x0002001e07007988 */ /* 0x020fe80008000806 */
[----:B------:R-:W-:Y:S04]  /*0a20*/  STS [R7+UR6+0x300], R34 ;  /* 0x0003002207007988 */ /* 0x000fe80008000806 */
[----:B------:R-:W-:Y:S04]  /*0a30*/  @!P4 STS [R7+UR6+0x580], R60 ;  /* 0x0005803c0700c988 */ /* 0x000fe80008000806 */
[----:B------:R0:W-:Y:S04]  /*0a40*/  STS [R7+UR6+0x280], R26 ;  /* 0x0002801a07007988 */ /* 0x0001e80008000806 */
[----:B------:R1:W-:Y:S04]  /*0a50*/  STS [R7+UR6+0x380], R36 ;  /* 0x0003802407007988 */ /* 0x0003e80008000806 */
[----:B------:R-:W-:Y:S04]  /*0a60*/  STS [R7+UR6+0x400], R56 ;  /* 0x0004003807007988 */ /* 0x000fe80008000806 */
[----:B------:R-:W-:Y:S04]  /*0a70*/  STS [R7+UR6+0x500], R58 ;  /* 0x0005003a07007988 */ /* 0x000fe80008000806 */
[----:B------:R2:W-:Y:S04]  /*0a80*/  STS.128 [R8+UR4], R40 ;  /* 0x0000002808007988 */ /* 0x0005e80008000c04 */
[----:B------:R4:W-:Y:S04]  /*0a90*/  STS.128 [R8+UR4+0x200], R44 ;  /* 0x0002002c08007988 */ /* 0x0009e80008000c04 */
[----:B------:R5:W-:Y:S04]  /*0aa0*/  STS.128 [R8+UR4+0x400], R48 ;  /* 0x0004003008007988 */ /* 0x000be80008000c04 */
[----:B------:R5:W-:Y:S04]  /*0ab0*/  STS.128 [R8+UR4+0x600], R52 ;  /* 0x0006003408007988 */ /* 0x000be80008000c04 */
[----:B0-----:R-:W3:Y:S04]  /*0ac0*/  LDG.E.128.CONSTANT R24, desc[UR8][R64.64+0x18800] ;  /* 0x0188000840187981 */ /* 0x001ee8000c1e9d00 */
[----:B------:R-:W3:Y:S04]  /*0ad0*/  LDG.E.128.CONSTANT R28, desc[UR8][R64.64+0x20000] ;  /* 0x02000008401c7981 */ /* 0x000ee8000c1e9d00 */
[----:B------:R-:W3:Y:S04]  /*0ae0*/  LDG.E.128.CONSTANT R32, desc[UR8][R64.64+0x20800] ;  /* 0x0208000840207981 */ /* 0x000ee8000c1e9d00 */
[----:B-1----:R-:W3:Y:S04]  /*0af0*/  LDG.E.128.CONSTANT R36, desc[UR8][R64.64+0x28000] ;  /* 0x0280000840247981 */ /* 0x002ee8000c1e9d00 */
[----:B--2---:R-:W2:Y:S04]  /*0b00*/  LDG.E.128.CONSTANT R40, desc[UR8][R64.64+0x28800] ;  /* 0x0288000840287981 */ /* 0x004ea8000c1e9d00 */
[----:B----4-:R-:W4:Y:S04]  /*0b10*/  LDG.E.128.CONSTANT R44, desc[UR8][R64.64+0x30000] ;  /* 0x03000008402c7981 */ /* 0x010f28000c1e9d00 */
[----:B-----5:R-:W5:Y:S04]  /*0b20*/  LDG.E.128.CONSTANT R48, desc[UR8][R64.64+0x30800] ;  /* 0x0308000840307981 */ /* 0x020f68000c1e9d00 */
[----:B------:R-:W5:Y:S04]  /*0b30*/  LDG.E.128.CONSTANT R52, desc[UR8][R64.64+0x38000] ;  /* 0x0380000840347981 */ /* 0x000f68000c1e9d00 */
[----:B------:R-:W5:Y:S04]  /*0b40*/  LDG.E.128.CONSTANT R56, desc[UR8][R64.64+0x38800] ;  /* 0x0388000840387981 */ /* 0x000f68000c1e9d00 */
[----:B------:R-:W5:Y:S04]  /*0b50*/  LDG.E.128.CONSTANT R60, desc[UR8][R64.64+0x40000] ;  /* 0x04000008403c7981 */ /* 0x000f68000c1e9d00 */
[----:B------:R-:W5:Y:S04]  /*0b60*/  LDG.E.128.CONSTANT R64, desc[UR8][R64.64+0x40800] ;  /* 0x0408000840407981 */ /* 0x000f68000c1e9d00 */
[----:B------:R-:W-:Y:S04]  /*0b70*/  STS.128 [R8+UR4+0x800], R12 ;  /* 0x0008000c08007988 */ /* 0x000fe80008000c04 */
[----:B------:R-:W-:Y:S04]  /*0b80*/  STS.128 [R8+UR4+0xa00], R16 ;  /* 0x000a001008007988 */ /* 0x000fe80008000c04 */
[----:B---3--:R-:W-:Y:S04]  /*0b90*/  STS.128 [R8+UR4+0xc00], R20 ;  /* 0x000c001408007988 */ /* 0x008fe80008000c04 */
[----:B------:R-:W-:Y:S04]  /*0ba0*/  STS.128 [R8+UR4+0xe00], R24 ;  /* 0x000e001808007988 */ /* 0x000fe80008000c04 */
[----:B------:R0:W-:Y:S04]  /*0bb0*/  STS.128 [R8+UR4+0x1000], R28 ;  /* 0x0010001c08007988 */ /* 0x0001e80008000c04 */
[----:B------:R1:W-:Y:S04]  /*0bc0*/  STS.128 [R8+UR4+0x1200], R32 ;  /* 0x0012002008007988 */ /* 0x0003e80008000c04 */
[----:B------:R1:W-:Y:S04]  /*0bd0*/  STS.128 [R8+UR4+0x1400], R36 ;  /* 0x0014002408007988 */ /* 0x0003e80008000c04 */
[----:B--2---:R1:W-:Y:S04]  /*0be0*/  STS.128 [R8+UR4+0x1600], R40 ;  /* 0x0016002808007988 */ /* 0x0043e80008000c04 */
[----:B----4-:R1:W-:Y:S04]  /*0bf0*/  STS.128 [R8+UR4+0x1800], R44 ;  /* 0x0018002c08007988 */ /* 0x0103e80008000c04 */
[----:B-----5:R1:W-:Y:S04]  /*0c00*/  STS.128 [R8+UR4+0x1a00], R48 ;  /* 0x001a003008007988 */ /* 0x0203e80008000c04 */
[----:B------:R1:W-:Y:S04]  /*0c10*/  STS.128 [R8+UR4+0x1c00], R52 ;  /* 0x001c003408007988 */ /* 0x0003e80008000c04 */
[----:B------:R1:W-:Y:S04]  /*0c20*/  STS.128 [R8+UR4+0x1e00], R56 ;  /* 0x001e003808007988 */ /* 0x0003e80008000c04 */
[----:B------:R1:W-:Y:S04]  /*0c30*/  STS.128 [R8+UR4+0x2000], R60 ;  /* 0x0020003c08007988 */ /* 0x0003e80008000c04 */
[----:B------:R1:W-:Y:S01]  /*0c40*/  STS.128 [R8+UR4+0x2200], R64 ;  /* 0x0022004008007988 */ /* 0x0003e20008000c04 */
[----:B0-----:R-:W-:Y:S01]  /*0c50*/  MOV R28, RZ ;  /* 0x000000ff001c7202 */ /* 0x001fe20000000f00 */
[----:B------:R-:W-:Y:S06]  /*0c60*/  BAR.SYNC.DEFER_BLOCKING 0x0 ;  /* 0x0000000000007b1d */ /* 0x000fec0000010000 */
.L_x_1:
[C---:B------:R-:W-:Y:S01]  /*0c70*/  IMAD R12, R28.reuse, 0x48, R70 ;  /* 0x000000481c0c7824 */ /* 0x040fe200078e0246 */
[----:B------:R-:W-:Y:S01]  /*0c80*/  UMOV UR5, 0x200 ;  /* 0x0000020000057882 */ /* 0x000fe20000000000 */
[C---:B------:R-:W-:Y:S01]  /*0c90*/  IMAD R29, R28.reuse, 0xc00, R71 ;  /* 0x00000c001c1d7824 */ /* 0x040fe200078e0247 */
[----:B------:R-:W-:Y:S02]  /*0ca0*/  IADD3 R28, PT, PT, R28, 0x1, RZ ;  /* 0x000000011c1c7810 */ /* 0x000fe40007ffe0ff */
[----:B------:R-:W-:Y:S02]  /*0cb0*/  LEA R12, R12, UR6, 0x2 ;  /* 0x000000060c0c7c11 */ /* 0x000fe4000f8e10ff */
[----:B------:R-:W-:Y:S02]  /*0cc0*/  ISETP.NE.AND P3, PT, R28, 0x3, PT ;  /* 0x000000031c00780c */ /* 0x000fe40003f65270 */
[----:B------:R-:W-:-:S11]  /*0cd0*/  IADD3 R30, PT, PT, R12, 0x80, RZ ;  /* 0x000000800c1e7810 */ /* 0x000fd60007ffe0ff */
.L_x_0:
[----:B------:R-:W-:Y:S04]  /*0ce0*/  LDS R20, [R29+UR5+-0x200] ;  /* 0xfffe00051d147984 */ /* 0x000fe80008000800 */
[----:B------:R-:W0:Y:S04]  /*0cf0*/  LDS.128 R12, [R30+-0x80] ;  /* 0xffff80001e0c7984 */ /* 0x000e280000000c00 */
[----:B------:R-:W2:Y:S04]  /*0d00*/  LDS R22, [R29+UR5+-0x1e0] ;  /* 0xfffe20051d167984 */ /* 0x000ea80008000800 */
[----:B------:R-:W3:Y:S04]  /*0d10*/  LDS R24, [R29+UR5+-0x1c0] ;  /* 0xfffe40051d187984 */ /* 0x000ee80008000800 */
[----:B------:R-:W4:Y:S04]  /*0d20*/  LDS R21, [R29+UR5+-0x1a0] ;  /* 0xfffe60051d157984 */ /* 0x000f280008000800 */
[----:B------:R-:W5:Y:S04]  /*0d30*/  LDS.128 R16, [R30] ;  /* 0x000000001e107984 */ /* 0x000f680000000c00 */
[----:B-1----:R-:W1:Y:S04]  /*0d40*/  LDS R43, [R29+UR5+-0x180] ;  /* 0xfffe80051d2b7984 */ /* 0x002e680008000800 */
[----:B------:R-:W1:Y:S04]  /*0d50*/  LDS R47, [R29+UR5+-0x160] ;  /* 0xfffea0051d2f7984 */ /* 0x000e680008000800 */
[----:B------:R-:W1:Y:S04]  /*0d60*/  LDS R49, [R29+UR5+-0x140] ;  /* 0xfffec0051d317984 */ /* 0x000e680008000800 */
[----:B------:R-:W1:Y:S04]  /*0d70*/  LDS R51, [R29+UR5+-0x120] ;  /* 0xfffee0051d337984 */ /* 0x000e680008000800 */
[----:B------:R-:W1:Y:S04]  /*0d80*/  LDS R37, [R29+UR5+-0x100] ;  /* 0xffff00051d257984 */ /* 0x000e680008000800 */
[----:B------:R-:W1:Y:S01]  /*0d90*/  LDS R33, [R29+UR5+-0xe0] ;  /* 0xffff20051d217984 */ /* 0x000e620008000800 */
[----:B0-----:R-:W-:-:S03]  /*0da0*/  FFMA R36, R12, R20, R93 ;  /* 0x000000140c247223 */ /* 0x001fc6000000005d */
[----:B------:R-:W0:Y:S01]  /*0db0*/  LDS R31, [R29+UR5+-0xc0] ;  /* 0xffff40051d1f7984 */ /* 0x000e220008000800 */
[----:B--2---:R-:W-:-:S03]  /*0dc0*/  FFMA R38, R12, R22, R91 ;  /* 0x000000160c267223 */ /* 0x004fc6000000005b */
[----:B------:R-:W2:Y:S01]  /*0dd0*/  LDS R35, [R29+UR5+-0xa0] ;  /* 0xffff60051d237984 */ /* 0x000ea20008000800 */
[----:B---3--:R-:W-:-:S03]  /*0de0*/  FFMA R40, R12, R24, R89 ;  /* 0x000000180c287223 */ /* 0x008fc60000000059 */
[----:B------:R-:W3:Y:S01]  /*0df0*/  LDS R32, [R29+UR5+-0x80] ;  /* 0xffff80051d207984 */ /* 0x000ee20008000800 */
[----:B----4-:R-:W-:-:S03]  /*0e00*/  FFMA R80, R12, R21, R80 ;  /* 0x000000150c507223 */ /* 0x010fc60000000050 */
[----:B------:R-:W4:Y:S01]  /*0e10*/  LDS R12, [R29+UR5+-0x60] ;  /* 0xffffa0051d0c7984 */ /* 0x000f220008000800 */
[-C--:B-----5:R-:W-:Y:S01]  /*0e20*/  FFMA R42, R20, R16.reuse, R87 ;  /* 0x00000010142a7223 */ /* 0x0a0fe20000000057 */
[-C--:B------:R-:W-:Y:S01]  /*0e30*/  FFMA R44, R22, R16.reuse, R85 ;  /* 0x00000010162c7223 */ /* 0x080fe20000000055 */
[-C--:B------:R-:W-:Y:S01]  /*0e40*/  FFMA R46, R24, R16.reuse, R83 ;  /* 0x00000010182e7223 */ /* 0x080fe20000000053 */
[----:B------:R-:W-:Y:S01]  /*0e50*/  FFMA R82, R21, R16, R82 ;  /* 0x0000001015527223 */ /* 0x000fe20000000052 */
[----:B------:R-:W5:Y:S01]  /*0e60*/  LDS R34, [R29+UR5+-0x40] ;  /* 0xffffc0051d227984 */ /* 0x000f620008000800 */
[C---:B-1----:R-:W-:Y:S01]  /*0e70*/  FFMA R48, R43.reuse, R13, R36 ;  /* 0x0000000d2b307223 */ /* 0x042fe20000000024 */
[----:B------:R-:W-:Y:S01]  /*0e80*/  FFMA R53, R43, R17, R42 ;  /* 0x000000112b357223 */ /* 0x000fe2000000002a */
[C---:B------:R-:W-:Y:S01]  /*0e90*/  FFMA R50, R47.reuse, R13, R38 ;  /* 0x0000000d2f327223 */ /* 0x040fe20000000026 */
[----:B------:R-:W1:Y:S01]  /*0ea0*/  LDS R16, [R29+UR5+-0x20] ;  /* 0xffffe0051d107984 */ /* 0x000e620008000800 */
[----:B------:R-:W-:Y:S01]  /*0eb0*/  FFMA R55, R47, R17, R44 ;  /* 0x000000112f377223 */ /* 0x000fe2000000002c */
[----:B------:R-:W-:-:S02]  /*0ec0*/  FFMA R52, R49, R13, R40 ;  /* 0x0000000d31347223 */ /* 0x000fc40000000028 */
[----:B------:R-:W-:Y:S01]  /*0ed0*/  LDS R39, [R29+UR5+0x20] ;  /* 0x000020051d277984 */ /* 0x000fe20008000800 */
[----:B------:R-:W-:Y:S01]  /*0ee0*/  FFMA R46, R49, R17, R46 ;  /* 0x00000011312e7223 */ /* 0x000fe2000000002e */
[C---:B------:R-:W-:Y:S02]  /*0ef0*/  FFMA R80, R51.reuse, R13, R80 ;  /* 0x0000000d33507223 */ /* 0x040fe40000000050 */
[----:B------:R-:W1:Y:S01]  /*0f00*/  LDS.128 R20, [R30+-0x70] ;  /* 0xffff90001e147984 */ /* 0x000e620000000c00 */
[----:B------:R-:W-:Y:S01]  /*0f10*/  FFMA R82, R51, R17, R82 ;  /* 0x0000001133527223 */ /* 0x000fe20000000052 */
[C---:B------:R-:W-:Y:S02]  /*0f20*/  FFMA R49, R37.reuse, R14, R48 ;  /* 0x0000000e25317223 */ /* 0x040fe40000000030 */
[----:B------:R2:W1:Y:S01]  /*0f30*/  LDS.128 R24, [R30+0x10] ;  /* 0x000010001e187984 */ /* 0x0004620000000c00 */
[----:B------:R-:W-:Y:S01]  /*0f40*/  FFMA R48, R37, R18, R53 ;  /* 0x0000001225307223 */ /* 0x000fe20000000035 */
[----:B------:R-:W-:-:S02]  /*0f50*/  FFMA R51, R33, R14, R50 ;  /* 0x0000000e21337223 */ /* 0x000fc40000000032 */
[----:B------:R-:W1:Y:S01]  /*0f60*/  LDS R41, [R29+UR5] ;  /* 0x000000051d297984 */ /* 0x000e620008000800 */
[-C--:B------:R-:W-:Y:S01]  /*0f70*/  FFMA R55, R33, R18.reuse, R55 ;  /* 0x0000001221377223 */ /* 0x080fe20000000037 */
[C---:B0-----:R-:W-:Y:S02]  /*0f80*/  FFMA R50, R31.reuse, R18, R46 ;  /* 0x000000121f327223 */ /* 0x041fe4000000002e */
[----:B------:R-:W0:Y:S01]  /*0f90*/  LDS R43, [R29+UR5+0x60] ;  /* 0x000060051d2b7984 */ /* 0x000e220008000800 */
[----:B------:R-:W-:Y:S01]  /*0fa0*/  FFMA R33, R31, R14, R52 ;  /* 0x0000000e1f217223 */ /* 0x000fe20000000034 */
[----:B--2---:R-:W-:Y:S01]  /*0fb0*/  IADD3 R30, PT, PT, R30, 0x20, RZ ;  /* 0x000000201e1e7810 */ /* 0x004fe20007ffe0ff */
[C---:B------:R-:W-:Y:S01]  /*0fc0*/  FFMA R18, R35.reuse, R18, R82 ;  /* 0x0000001223127223 */ /* 0x040fe20000000052 */
[----:B------:R-:W2:Y:S01]  /*0fd0*/  LDS R45, [R29+UR5+0x40] ;  /* 0x000040051d2d7984 */ /* 0x000ea20008000800 */
[----:B------:R-:W-:Y:S01]  /*0fe0*/  FFMA R31, R35, R14, R80 ;  /* 0x0000000e231f7223 */ /* 0x000fe20000000050 */
[----:B---3--:R-:W-:-:S02]  /*0ff0*/  FFMA R49, R32, R15, R49 ;  /* 0x0000000f20317223 */ /* 0x008fc40000000031 */
[----:B------:R-:W3:Y:S01]  /*1000*/  LDS R36, [R29+UR5+0xa0] ;  /* 0x0000a0051d247984 */ /* 0x000ee20008000800 */
[----:B------:R-:W-:Y:S01]  /*1010*/  FFMA R48, R32, R19, R48 ;  /* 0x0000001320307223 */ /* 0x000fe20000000030 */
[C---:B----4-:R-:W-:Y:S02]  /*1020*/  FFMA R32, R12.reuse, R15, R51 ;  /* 0x0000000f0c207223 */ /* 0x050fe40000000033 */
[----:B------:R-:W4:Y:S01]  /*1030*/  LDS R38, [R29+UR5+0x80] ;  /* 0x000080051d267984 */ /* 0x000f220008000800 */
[----:B------:R-:W-:-:S03]  /*1040*/  FFMA R52, R12, R19, R55 ;  /* 0x000000130c347223 */ /* 0x000fc60000000037 */
[----:B------:R-:W4:Y:S01]  /*1050*/  LDS R42, [R29+UR5+0xe0] ;  /* 0x0000e0051d2a7984 */ /* 0x000f220008000800 */
[C---:B-----5:R-:W-:Y:S01]  /*1060*/  FFMA R12, R34.reuse, R15, R33 ;  /* 0x0000000f220c7223 */ /* 0x060fe20000000021 */
[----:B------:R-:W-:Y:S02]  /*1070*/  FFMA R50, R34, R19, R50 ;  /* 0x0000001322327223 */ /* 0x000fe40000000032 */
[----:B------:R-:W5:Y:S01]  /*1080*/  LDS R40, [R29+UR5+0xc0] ;  /* 0x0000c0051d287984 */ /* 0x000f620008000800 */
[C---:B-1----:R-:W-:Y:S01]  /*1090*/  FFMA R34, R16.reuse, R15, R31 ;  /* 0x0000000f10227223 */ /* 0x042fe2000000001f */
[----:B------:R-:W-:Y:S02]  /*10a0*/  FFMA R18, R16, R19, R18 ;  /* 0x0000001310127223 */ /* 0x000fe40000000012 */
[----:B------:R-:W1:Y:S04]  /*10b0*/  LDS R13, [R29+UR5+0x120] ;  /* 0x000120051d0d7984 */ /* 0x000e680008000800 */
[----:B------:R-:W1:Y:S01]  /*10c0*/  LDS R17, [R29+UR5+0x100] ;  /* 0x000100051d117984 */ /* 0x000e620008000800 */
[----:B------:R-:W-:-:S03]  /*10d0*/  FFMA R15, R20, R39, R32 ;  /* 0x00000027140f7223 */ /* 0x000fc60000000020 */
[----:B------:R-:W1:Y:S01]  /*10e0*/  LDS R37, [R29+UR5+0x160] ;  /* 0x000160051d257984 */ /* 0x000e620008000800 */
[----:B------:R-:W-:-:S03]  /*10f0*/  FFMA R52, R39, R24, R52 ;  /* 0x0000001827347223 */ /* 0x000fc60000000034 */
[----:B------:R-:W1:Y:S01]  /*1100*/  LDS R47, [R29+UR5+0x140] ;  /* 0x000140051d2f7984 */ /* 0x000e620008000800 */
[C---:B------:R-:W-:Y:S01]  /*1110*/  FFMA R49, R20.reuse, R41, R49 ;  /* 0x0000002914317223 */ /* 0x040fe20000000031 */
[-C--:B------:R-:W-:Y:S02]  /*1120*/  FFMA R48, R41, R24.reuse, R48 ;  /* 0x0000001829307223 */ /* 0x080fe40000000030 */
[----:B------:R-:W1:Y:S01]  /*1130*/  LDS R82, [R29+UR5+0x1e0] ;  /* 0x0001e0051d527984 */ /* 0x000e620008000800 */
[C---:B0-----:R-:W-:Y:S01]  /*1140*/  FFMA R31, R20.reuse, R43, R34 ;  /* 0x0000002b141f7223 */ /* 0x041fe20000000022 */
[-C--:B------:R-:W-:Y:S02]  /*1150*/  FFMA R18, R43, R24.reuse, R18 ;  /* 0x000000182b127223 */ /* 0x080fe40000000012 */
[----:B------:R-:W0:Y:S01]  /*1160*/  LDS R44, [R29+UR5+0x180] ;  /* 0x000180051d2c7984 */ /* 0x000e220008000800 */
[----:B--2---:R-:W-:Y:S01]  /*1170*/  FFMA R19, R20, R45, R12 ;  /* 0x0000002d14137223 */ /* 0x004fe2000000000c */
[----:B------:R-:W-:-:S02]  /*1180*/  FFMA R50, R45, R24, R50 ;  /* 0x000000182d327223 */ /* 0x000fc40000000032 */
[----:B------:R-:W2:Y:S01]  /*1190*/  LDS R46, [R29+UR5+0x1a0] ;  /* 0x0001a0051d2e7984 */ /* 0x000ea20008000800 */
[C---:B---3--:R-:W-:Y:S01]  /*11a0*/  FFMA R16, R36.reuse, R21, R15 ;  /* 0x0000001524107223 */ /* 0x048fe2000000000f */
[----:B------:R-:W-:Y:S02]  /*11b0*/  FFMA R52, R36, R25, R52 ;  /* 0x0000001924347223 */ /* 0x000fe40000000034 */
[----:B------:R-:W3:Y:S01]  /*11c0*/  LDS R14, [R29+UR5+0x1c0] ;  /* 0x0001c0051d0e7984 */ /* 0x000ee20008000800 */
[----:B------:R-:W-:Y:S01]  /*11d0*/  UIADD3 UR5, UPT, UPT, UR5, 0x400, URZ ;  /* 0x0000040005057890 */ /* 0x000fe2000fffe0ff */
[C---:B----4-:R-:W-:Y:S01]  /*11e0*/  FFMA R12, R38.reuse, R21, R49 ;  /* 0x00000015260c7223 */ /* 0x050fe20000000031 */
[----:B------:R-:W-:Y:S01]  /*11f0*/  FFMA R33, R38, R25, R48 ;  /* 0x0000001926217223 */ /* 0x000fe20000000030 */
[C---:B------:R-:W-:Y:S01]  /*1200*/  FFMA R24, R42.reuse, R21, R31 ;  /* 0x000000152a187223 */ /* 0x040fe2000000001f */
[----:B------:R-:W-:Y:S01]  /*1210*/  UISETP.NE.AND UP0, UPT, UR5, 0xe00, UPT ;  /* 0x00000e000500788c */ /* 0x000fe2000bf05270 */
[----:B------:R-:W-:Y:S01]  /*1220*/  FFMA R18, R42, R25, R18 ;  /* 0x000000192a127223 */ /* 0x000fe20000000012 */
[C---:B-----5:R-:W-:Y:S01]  /*1230*/  FFMA R20, R40.reuse, R21, R19 ;  /* 0x0000001528147223 */ /* 0x060fe20000000013 */
[----:B------:R-:W-:Y:S01]  /*1240*/  FFMA R50, R40, R25, R50 ;  /* 0x0000001928327223 */ /* 0x000fe20000000032 */
[C---:B-1----:R-:W-:Y:S01]  /*1250*/  FFMA R91, R13.reuse, R22, R16 ;  /* 0x000000160d5b7223 */ /* 0x042fe20000000010 */
[----:B------:R-:W-:Y:S01]  /*1260*/  FFMA R52, R13, R26, R52 ;  /* 0x0000001a0d347223 */ /* 0x000fe20000000034 */
[C---:B------:R-:W-:Y:S01]  /*1270*/  FFMA R93, R17.reuse, R22, R12 ;  /* 0x00000016115d7223 */ /* 0x040fe2000000000c */
[----:B------:R-:W-:Y:S01]  /*1280*/  FFMA R12, R17, R26, R33 ;  /* 0x0000001a110c7223 */ /* 0x000fe20000000021 */
[C---:B------:R-:W-:Y:S01]  /*1290*/  FFMA R13, R37.reuse, R22, R24 ;  /* 0x00000016250d7223 */ /* 0x040fe20000000018 */
[----:B------:R-:W-:Y:S01]  /*12a0*/  FFMA R18, R37, R26, R18 ;  /* 0x0000001a25127223 */ /* 0x000fe20000000012 */
[C---:B------:R-:W-:Y:S01]  /*12b0*/  FFMA R89, R47.reuse, R22, R20 ;  /* 0x000000162f597223 */ /* 0x040fe20000000014 */
[----:B------:R-:W-:Y:S01]  /*12c0*/  FFMA R50, R47, R26, R50 ;  /* 0x0000001a2f327223 */ /* 0x000fe20000000032 */
[C---:B------:R-:W-:Y:S01]  /*12d0*/  FFMA R80, R82.reuse, R23, R13 ;  /* 0x0000001752507223 */ /* 0x040fe2000000000d */
[----:B------:R-:W-:Y:S01]  /*12e0*/  FFMA R82, R82, R27, R18 ;  /* 0x0000001b52527223 */ /* 0x000fe20000000012 */
[C---:B0-----:R-:W-:Y:S01]  /*12f0*/  FFMA R93, R44.reuse, R23, R93 ;  /* 0x000000172c5d7223 */ /* 0x041fe2000000005d */
[----:B------:R-:W-:Y:S01]  /*1300*/  FFMA R87, R44, R27, R12 ;  /* 0x0000001b2c577223 */ /* 0x000fe2000000000c */
[C---:B--2---:R-:W-:Y:S01]  /*1310*/  FFMA R91, R46.reuse, R23, R91 ;  /* 0x000000172e5b7223 */ /* 0x044fe2000000005b */
[----:B------:R-:W-:Y:S01]  /*1320*/  FFMA R85, R46, R27, R52 ;  /* 0x0000001b2e557223 */ /* 0x000fe20000000034 */
[C---:B---3--:R-:W-:Y:S01]  /*1330*/  FFMA R89, R14.reuse, R23, R89 ;  /* 0x000000170e597223 */ /* 0x048fe20000000059 */
[----:B------:R-:W-:Y:S01]  /*1340*/  FFMA R83, R14, R27, R50 ;  /* 0x0000001b0e537223 */ /* 0x000fe20000000032 */
[----:B------:R-:W-:Y:S06]  /*1350*/  BRA.U UP0, `(.L_x_0) ;  /* 0xfffffff900607547 */ /* 0x000fec000b83ffff */
[----:B------:R-:W-:Y:S05]  /*1360*/  @P3 BRA `(.L_x_1) ;  /* 0xfffffff800403947 */ /* 0x000fea000383ffff */
[----:B------:R-:W-:-:S04]  /*1370*/  IADD3 R6, PT, PT, R6, 0x1, RZ ;  /* 0x0000000106067810 */ /* 0x000fc80007ffe0ff */
[----:B------:R-:W-:-:S13]  /*1380*/  ISETP.NE.AND P3, PT, R6, 0x8, PT ;  /* 0x000000080600780c */ /* 0x000fda0003f65270 */
[----:B------:R-:W-:Y:S05]  /*1390*/  @P3 BRA `(.L_x_2) ;  /* 0xfffffff000783947 */ /* 0x000fea000383ffff */
[----:B------:R-:W0:Y:S01]  /*13a0*/  LDC.64 R2, c[0x0][0x380] ;  /* 0x0000e000ff027b82 */ /* 0x000e220000000a00 */
[----:B------:R-:W-:-:S07]  /*13b0*/  LOP3.LUT R13, R11, 0x7, R0, 0xf8, !PT ;  /* 0x000000070b0d7812 */ /* 0x000fce00078ef800 */
[----:B------:R-:W1:Y:S08]  /*13c0*/  LDC.64 R4, c[0x0][0x390] ;  /* 0x0000e400ff047b82 */ /* 0x000e700000000a00 */
[----:B------:R-:W2:Y:S01]  /*13d0*/  LDC.64 R6, c[0x0][0x388] ;  /* 0x0000e200ff067b82 */ /* 0x000ea20000000a00 */
[----:B0-----:R-:W-:-:S05]  /*13e0*/  IMAD.WIDE.U32 R2, R13, 0x4, R2 ;  /* 0x000000040d027825 */ /* 0x001fca00078e0002 */
[----:B------:R-:W3:Y:S01]  /*13f0*/  LDG.E.CONSTANT R0, desc[UR8][R2.64] ;  /* 0x0000000802007981 */ /* 0x000ee2000c1e9900 */
[----:B-1----:R-:W-:-:S03]  /*1400*/  IMAD.WIDE.U32 R4, R13, 0x4, R4 ;  /* 0x000000040d047825 */ /* 0x002fc600078e0004 */
[----:B------:R-:W4:Y:S04]  /*1410*/  LDG.E.CONSTANT R10, desc[UR8][R2.64+0x20] ;  /* 0x00002008020a7981 */ /* 0x000f28000c1e9900 */
[----:B------:R-:W5:Y:S01]  /*1420*/  LDG.E.CONSTANT R16, desc[UR8][R2.64+0x40] ;  /* 0x0000400802107981 */ /* 0x000f62000c1e9900 */
[----:B--2---:R-:W-:-:S03]  /*1430*/  IMAD.WIDE.U32 R6, R13, 0x4, R6 ;  /* 0x000000040d067825 */ /* 0x004fc600078e0006 */
[----:B------:R0:W2:Y:S01]  /*1440*/  LDG.E.CONSTANT R21, desc[UR8][R2.64+0x60] ;  /* 0x0000600802157981 */ /* 0x0000a2000c1e9900 */
[----:B------:R-:W0:Y:S03]  /*1450*/  LDC.64 R12, c[0x0][0x398] ;  /* 0x0000e600ff0c7b82 */ /* 0x000e260000000a00 */
[----:B------:R-:W2:Y:S04]  /*1460*/  LDG.E.CONSTANT R8, desc[UR8][R4.64] ;  /* 0x0000000804087981 */ /* 0x000ea8000c1e9900 */
[----:B------:R-:W2:Y:S04]  /*1470*/  LDG.E.CONSTANT R15, desc[UR8][R6.64] ;  /* 0x00000008060f7981 */ /* 0x000ea8000c1e9900 */
[----:B------:R-:W2:Y:S04]  /*1480*/  LDG.E.CONSTANT R14, desc[UR8][R4.64+0x20] ;  /* 0x00002008040e7981 */ /* 0x000ea8000c1e9900 */
[----:B------:R-:W2:Y:S04]  /*1490*/  LDG.E.CONSTANT R17, desc[UR8][R6.64+0x20] ;  /* 0x0000200806117981 */ /* 0x000ea8000c1e9900 */
[----:B------:R-:W2:Y:S04]  /*14a0*/  LDG.E.CONSTANT R18, desc[UR8][R4.64+0x40] ;  /* 0x0000400804127981 */ /* 0x000ea8000c1e9900 */
[----:B------:R-:W2:Y:S04]  /*14b0*/  LDG.E.CONSTANT R19, desc[UR8][R6.64+0x40] ;  /* 0x0000400806137981 */ /* 0x000ea8000c1e9900 */
[----:B------:R-:W2:Y:S04]  /*14c0*/  LDG.E.CONSTANT R23, desc[UR8][R4.64+0x60] ;  /* 0x0000600804177981 */ /* 0x000ea8000c1e9900 */
[----:B------:R1:W2:Y:S01]  /*14d0*/  LDG.E.CONSTANT R20, desc[UR8][R6.64+0x60] ;  /* 0x0000600806147981 */ /* 0x0002a2000c1e9900 */
[----:B------:R-:W-:-:S04]  /*14e0*/  IMAD R74, R9, 0xe00, R74 ;  /* 0x00000e00094a7824 */ /* 0x000fc800078e024a */
[----:B------:R-:W-:-:S05]  /*14f0*/  IMAD R74, R81, 0x1c00, R74 ;  /* 0x00001c00514a7824 */ /* 0x000fca00078e024a */
[----:B------:R-:W-:-:S04]  /*1500*/  IADD3 R11, PT, PT, R76, R74, R11 ;  /* 0x0000004a4c0b7210 */ /* 0x000fc80007ffe00b */
[----:B------:R-:W-:-:S05]  /*1510*/  LEA R11, R68, R11, 0x7 ;  /* 0x0000000b440b7211 */ /* 0x000fca00078e38ff */
[----:B0-----:R-:W-:-:S04]  /*1520*/  IMAD.WIDE.U32 R2, R11, 0x4, R12 ;  /* 0x000000040b027825 */ /* 0x001fc800078e000c */
[--C-:B---3--:R-:W-:Y:S01]  /*1530*/  FADD R93, R93, R0.reuse ;  /* 0x000000005d5d7221 */ /* 0x108fe20000000000 */
[----:B------:R-:W-:Y:S01]  /*1540*/  FADD R0, R87, R0 ;  /* 0x0000000057007221 */ /* 0x000fe20000000000 */
[--C-:B----4-:R-:W-:Y:S01]  /*1550*/  FADD R91, R91, R10.reuse ;  /* 0x0000000a5b5b7221 */ /* 0x110fe20000000000 */
[----:B------:R-:W-:Y:S01]  /*1560*/  FADD R10, R85, R10 ;  /* 0x0000000a550a7221 */ /* 0x000fe20000000000 */
[--C-:B-----5:R-:W-:Y:S01]  /*1570*/  FADD R89, R89, R16.reuse ;  /* 0x0000001059597221 */ /* 0x120fe20000000000 */
[----:B------:R-:W-:Y:S01]  /*1580*/  FADD R16, R83, R16 ;  /* 0x0000001053107221 */ /* 0x000fe20000000000 */
[--C-:B--2---:R-:W-:Y:S01]  /*1590*/  FADD R80, R80, R21.reuse ;  /* 0x0000001550507221 */ /* 0x104fe20000000000 */
[----:B------:R-:W-:Y:S01]  /*15a0*/  FADD R21, R82, R21 ;  /* 0x0000001552157221 */ /* 0x000fe20000000000 */
[--C-:B------:R-:W-:Y:S01]  /*15b0*/  FFMA R93, R93, R8, R15.reuse ;  /* 0x000000085d5d7223 */ /* 0x100fe2000000000f */
[----:B------:R-:W-:Y:S01]  /*15c0*/  FFMA R0, R8, R0, R15 ;  /* 0x0000000008007223 */ /* 0x000fe2000000000f */
[--C-:B------:R-:W-:Y:S01]  /*15d0*/  FFMA R91, R91, R14, R17.reuse ;  /* 0x0000000e5b5b7223 */ /* 0x100fe20000000011 */
[----:B------:R-:W-:-:S02]  /*15e0*/  FFMA R10, R14, R10, R17 ;  /* 0x0000000a0e0a7223 */ /* 0x000fc40000000011 */
[----:B------:R-:W-:Y:S01]  /*15f0*/  FMNMX R93, RZ, R93, !PT ;  /* 0x0000005dff5d7209 */ /* 0x000fe20007800000 */
[--C-:B------:R-:W-:Y:S01]  /*1600*/  FFMA R89, R89, R18, R19.reuse ;  /* 0x0000001259597223 */ /* 0x100fe20000000013 */
[----:B------:R-:W-:Y:S01]  /*1610*/  FFMA R16, R18, R16, R19 ;  /* 0x0000001012107223 */ /* 0x000fe20000000013 */
[----:B-1----:R-:W-:Y:S01]  /*1620*/  FMNMX R7, RZ, R0, !PT ;  /* 0x00000000ff077209 */ /* 0x002fe20007800000 */
[--C-:B------:R-:W-:Y:S01]  /*1630*/  FFMA R80, R80, R23, R20.reuse ;  /* 0x0000001750507223 */ /* 0x100fe20000000014 */
[----:B------:R-:W-:Y:S01]  /*1640*/  FFMA R21, R23, R21, R20 ;  /* 0x0000001517157223 */ /* 0x000fe20000000014 */
[----:B------:R-:W-:Y:S02]  /*1650*/  FMNMX R91, RZ, R91, !PT ;  /* 0x0000005bff5b7209 */ /* 0x000fe40007800000 */
[----:B------:R-:W-:Y:S02]  /*1660*/  FMNMX R9, RZ, R10, !PT ;  /* 0x0000000aff097209 */ /* 0x000fe40007800000 */
[----:B------:R-:W-:-:S02]  /*1670*/  FMNMX R89, RZ, R89, !PT ;  /* 0x00000059ff597209 */ /* 0x000fc40007800000 */
[----:B------:R-:W-:Y:S02]  /*1680*/  FMNMX R11, RZ, R16, !PT ;  /* 0x00000010ff0b7209 */ /* 0x000fe40007800000 */
[----:B------:R-:W-:Y:S02]  /*1690*/  FMNMX R5, RZ, R80, !PT ;  /* 0x00000050ff057209 */ /* 0x000fe40007800000 */
[----:B------:R-:W-:Y:S01]  /*16a0*/  FMNMX R21, RZ, R21, !PT ;  /* 0x00000015ff157209 */ /* 0x000fe20007800000 */
[----:B------:R-:W-:Y:S04]  /*16b0*/  STG.E desc[UR8][R2.64], R93 ;  /* 0x0000005d02007986 */ /* 0x000fe8000c101908 */
[----:B------:R-:W-:Y:S04]  /*16c0*/  STG.E desc[UR8][R2.64+0x400], R7 ;  /* 0x0004000702007986 */ /* 0x000fe8000c101908 */
[----:B------:R-:W-:Y:S04]  /*16d0*/  STG.E desc[UR8][R2.64+0x20], R91 ;  /* 0x0000205b02007986 */ /* 0x000fe8000c101908 */
[----:B------:R-:W-:Y:S04]  /*16e0*/  STG.E desc[UR8][R2.64+0x420], R9 ;  /* 0x0004200902007986 */ /* 0x000fe8000c101908 */
[----:B------:R-:W-:Y:S04]  /*16f0*/  STG.E desc[UR8][R2.64+0x40], R89 ;  /* 0x0000405902007986 */ /* 0x000fe8000c101908 */
[----:B------:R-:W-:Y:S04]  /*1700*/  STG.E desc[UR8][R2.64+0x440], R11 ;  /* 0x0004400b02007986 */ /* 0x000fe8000c101908 */
[----:B------:R-:W-:Y:S04]  /*1710*/  STG.E desc[UR8][R2.64+0x60], R5 ;  /* 0x0000600502007986 */ /* 0x000fe8000c101908 */
[----:B------:R-:W-:Y:S01]  /*1720*/  STG.E desc[UR8][R2.64+0x460], R21 ;  /* 0x0004601502007986 */ /* 0x000fe2000c101908 */
[----:B------:R-:W-:Y:S05]  /*1730*/  EXIT ;  /* 0x000000000000794d */ /* 0x000fea0003800000 */
.L_x_3:
[----:B------:R-:W-:-:S00]  /*1740*/  BRA `(.L_x_3) ;  /* 0xfffffffc00fc7947 */ /* 0x000fc0000383ffff */
[----:B------:R-:W-:-:S00]  /*1750*/  NOP ;  /* 0x0000000000007918 */ /* 0x000fc00000000000 */
        /* <DEDUP_REMOVED lines=10> */
.L_x_4:


//--------------------- .nv.shared.main_kernel    --------------------------
	.section	.nv.shared.main_kernel,"aw",@nobits
	.sectionflags	@""
	.align	4
.nv.shared.main_kernel:
	.zero		11680


//--------------------- .nv.shared.reserved.0     --------------------------
	.section	.nv.shared.reserved.0,"aw",@nobits
	.weak		__nv_reservedSMEM_offset_0_alias
	.size		__nv_reservedSMEM_offset_0_alias, 0, 64
	.other		__nv_reservedSMEM_offset_0_alias,@"STO_CUDA_RESERVED_SHARED STV_DEFAULT"
__nv_reservedSMEM_offset_0_alias:
	.zero		0
	.zero		64


//--------------------- .nv.constant0.main_kernel --------------------------
	.section	.nv.constant0.main_kernel,"a",@progbits
	.sectionflags	@""
	.align	4
.nv.constant0.main_kernel:
	.zero		944


//--------------------- SYMBOLS --------------------------

	.type		.nv.reservedSmem.offset0,@object
	.size		.nv.reservedSmem.offset0,0x4
	.type		.nv.reservedSmem.cap,@object
	.size		.nv.reservedSmem.cap,0x4
